//
// Generated by NVIDIA NVVM Compiler
//
// Compiler Build ID: CL-36424714
// Cuda compilation tools, release 13.0, V13.0.88
// Based on NVVM 20.0.0
//

.version 9.0
.target sm_100
.address_size 64

	// .globl	_Z46transpose2d_shared_no_bank_conflict_ilp_kernelILi32ELi32EEvPfS0_
// _ZZ46transpose2d_shared_no_bank_conflict_ilp_kernelILi32ELi32EEvPfS0_E5smem1 has been demoted
// _ZZ46transpose2d_shared_no_bank_conflict_ilp_kernelILi32ELi32EEvPfS0_E5smem2 has been demoted
// _ZZ46transpose2d_shared_no_bank_conflict_ilp_kernelILi32ELi32EEvPfS0_E5smem3 has been demoted
// _ZZ46transpose2d_shared_no_bank_conflict_ilp_kernelILi32ELi32EEvPfS0_E5smem4 has been demoted
// _ZZ46transpose2d_shared_no_bank_conflict_ilp_kernelILi128ELi64EEvPfS0_E5smem1 has been demoted
// _ZZ46transpose2d_shared_no_bank_conflict_ilp_kernelILi128ELi64EEvPfS0_E5smem2 has been demoted
// _ZZ46transpose2d_shared_no_bank_conflict_ilp_kernelILi128ELi64EEvPfS0_E5smem3 has been demoted
// _ZZ46transpose2d_shared_no_bank_conflict_ilp_kernelILi128ELi64EEvPfS0_E5smem4 has been demoted
// _ZZ46transpose2d_shared_no_bank_conflict_ilp_kernelILi128ELi128EEvPfS0_E5smem1 has been demoted
// _ZZ46transpose2d_shared_no_bank_conflict_ilp_kernelILi128ELi128EEvPfS0_E5smem2 has been demoted
// _ZZ46transpose2d_shared_no_bank_conflict_ilp_kernelILi128ELi128EEvPfS0_E5smem3 has been demoted
// _ZZ46transpose2d_shared_no_bank_conflict_ilp_kernelILi128ELi128EEvPfS0_E5smem4 has been demoted
// _ZZ46transpose2d_shared_no_bank_conflict_ilp_kernelILi1024ELi1024EEvPfS0_E5smem1 has been demoted
// _ZZ46transpose2d_shared_no_bank_conflict_ilp_kernelILi1024ELi1024EEvPfS0_E5smem2 has been demoted
// _ZZ46transpose2d_shared_no_bank_conflict_ilp_kernelILi1024ELi1024EEvPfS0_E5smem3 has been demoted
// _ZZ46transpose2d_shared_no_bank_conflict_ilp_kernelILi1024ELi1024EEvPfS0_E5smem4 has been demoted
// _ZZ46transpose2d_shared_no_bank_conflict_ilp_kernelILi1024ELi6400EEvPfS0_E5smem1 has been demoted
// _ZZ46transpose2d_shared_no_bank_conflict_ilp_kernelILi1024ELi6400EEvPfS0_E5smem2 has been demoted
// _ZZ46transpose2d_shared_no_bank_conflict_ilp_kernelILi1024ELi6400EEvPfS0_E5smem3 has been demoted
// _ZZ46transpose2d_shared_no_bank_conflict_ilp_kernelILi1024ELi6400EEvPfS0_E5smem4 has been demoted
// _ZZ46transpose2d_shared_no_bank_conflict_ilp_kernelILi10240ELi10240EEvPfS0_E5smem1 has been demoted
// _ZZ46transpose2d_shared_no_bank_conflict_ilp_kernelILi10240ELi10240EEvPfS0_E5smem2 has been demoted
// _ZZ46transpose2d_shared_no_bank_conflict_ilp_kernelILi10240ELi10240EEvPfS0_E5smem3 has been demoted
// _ZZ46transpose2d_shared_no_bank_conflict_ilp_kernelILi10240ELi10240EEvPfS0_E5smem4 has been demoted

.visible .entry _Z46transpose2d_shared_no_bank_conflict_ilp_kernelILi32ELi32EEvPfS0_(
	.param .u64 .ptr .align 1 _Z46transpose2d_shared_no_bank_conflict_ilp_kernelILi32ELi32EEvPfS0__param_0,
	.param .u64 .ptr .align 1 _Z46transpose2d_shared_no_bank_conflict_ilp_kernelILi32ELi32EEvPfS0__param_1
)
{
	.reg .b32 	%r<40>;
	.reg .b32 	%f<9>;
	.reg .b64 	%rd<9>;
	// demoted variable
	.shared .align 4 .b8 _ZZ46transpose2d_shared_no_bank_conflict_ilp_kernelILi32ELi32EEvPfS0_E5smem1[4224];
	// demoted variable
	.shared .align 4 .b8 _ZZ46transpose2d_shared_no_bank_conflict_ilp_kernelILi32ELi32EEvPfS0_E5smem2[4224];
	// demoted variable
	.shared .align 4 .b8 _ZZ46transpose2d_shared_no_bank_conflict_ilp_kernelILi32ELi32EEvPfS0_E5smem3[4224];
	// demoted variable
	.shared .align 4 .b8 _ZZ46transpose2d_shared_no_bank_conflict_ilp_kernelILi32ELi32EEvPfS0_E5smem4[4224];
	ld.param.u64 	%rd1, [_Z46transpose2d_shared_no_bank_conflict_ilp_kernelILi32ELi32EEvPfS0__param_0];
	ld.param.u64 	%rd2, [_Z46transpose2d_shared_no_bank_conflict_ilp_kernelILi32ELi32EEvPfS0__param_1];
	cvta.to.global.u64 	%rd3, %rd1;
	cvta.to.global.u64 	%rd4, %rd2;
	mov.u32 	%r1, %ctaid.x;
	shl.b32 	%r2, %r1, 5;
	mov.u32 	%r3, %tid.x;
	mov.u32 	%r4, %ctaid.y;
	mov.u32 	%r5, %tid.y;
	shl.b32 	%r6, %r4, 5;
	add.s32 	%r7, %r6, %r3;
	add.s32 	%r8, %r2, %r5;
	shl.b32 	%r9, %r4, 15;
	shl.b32 	%r10, %r5, 10;
	or.b32  	%r11, %r10, %r3;
	add.s32 	%r12, %r11, %r9;
	add.s32 	%r13, %r12, %r2;
	shl.b32 	%r14, %r8, 7;
	add.s32 	%r15, %r14, %r7;
	mul.wide.s32 	%rd5, %r13, 4;
	add.s64 	%rd6, %rd4, %rd5;
	ld.global.nc.f32 	%f1, [%rd6];
	mul.lo.s32 	%r16, %r5, 132;
	mov.u32 	%r17, _ZZ46transpose2d_shared_no_bank_conflict_ilp_kernelILi32ELi32EEvPfS0_E5smem1;
	add.s32 	%r18, %r17, %r16;
	shl.b32 	%r19, %r3, 2;
	add.s32 	%r20, %r18, %r19;
	st.shared.f32 	[%r20], %f1;
	ld.global.nc.f32 	%f2, [%rd6+4096];
	mov.u32 	%r21, _ZZ46transpose2d_shared_no_bank_conflict_ilp_kernelILi32ELi32EEvPfS0_E5smem2;
	add.s32 	%r22, %r21, %r16;
	add.s32 	%r23, %r22, %r19;
	st.shared.f32 	[%r23], %f2;
	ld.global.nc.f32 	%f3, [%rd6+8192];
	mov.u32 	%r24, _ZZ46transpose2d_shared_no_bank_conflict_ilp_kernelILi32ELi32EEvPfS0_E5smem3;
	add.s32 	%r25, %r24, %r16;
	add.s32 	%r26, %r25, %r19;
	st.shared.f32 	[%r26], %f3;
	ld.global.nc.f32 	%f4, [%rd6+12288];
	mov.u32 	%r27, _ZZ46transpose2d_shared_no_bank_conflict_ilp_kernelILi32ELi32EEvPfS0_E5smem4;
	add.s32 	%r28, %r27, %r16;
	add.s32 	%r29, %r28, %r19;
	st.shared.f32 	[%r29], %f4;
	bar.sync 	0;
	mul.lo.s32 	%r30, %r3, 132;
	add.s32 	%r31, %r17, %r30;
	shl.b32 	%r32, %r5, 2;
	add.s32 	%r33, %r31, %r32;
	ld.shared.f32 	%f5, [%r33];
	mul.wide.s32 	%rd7, %r15, 4;
	add.s64 	%rd8, %rd3, %rd7;
	st.global.f32 	[%rd8], %f5;
	add.s32 	%r34, %r21, %r30;
	add.s32 	%r35, %r34, %r32;
	ld.shared.f32 	%f6, [%r35];
	st.global.f32 	[%rd8+128], %f6;
	add.s32 	%r36, %r24, %r30;
	add.s32 	%r37, %r36, %r32;
	ld.shared.f32 	%f7, [%r37];
	st.global.f32 	[%rd8+256], %f7;
	add.s32 	%r38, %r27, %r30;
	add.s32 	%r39, %r38, %r32;
	ld.shared.f32 	%f8, [%r39];
	st.global.f32 	[%rd8+384], %f8;
	ret;

}
	// .globl	_Z46transpose2d_shared_no_bank_conflict_ilp_kernelILi128ELi64EEvPfS0_
.visible .entry _Z46transpose2d_shared_no_bank_conflict_ilp_kernelILi128ELi64EEvPfS0_(
	.param .u64 .ptr .align 1 _Z46transpose2d_shared_no_bank_conflict_ilp_kernelILi128ELi64EEvPfS0__param_0,
	.param .u64 .ptr .align 1 _Z46transpose2d_shared_no_bank_conflict_ilp_kernelILi128ELi64EEvPfS0__param_1
)
{
	.reg .b32 	%r<40>;
	.reg .b32 	%f<9>;
	.reg .b64 	%rd<9>;
	// demoted variable
	.shared .align 4 .b8 _ZZ46transpose2d_shared_no_bank_conflict_ilp_kernelILi128ELi64EEvPfS0_E5smem1[4224];
	// demoted variable
	.shared .align 4 .b8 _ZZ46transpose2d_shared_no_bank_conflict_ilp_kernelILi128ELi64EEvPfS0_E5smem2[4224];
	// demoted variable
	.shared .align 4 .b8 _ZZ46transpose2d_shared_no_bank_conflict_ilp_kernelILi128ELi64EEvPfS0_E5smem3[4224];
	// demoted variable
	.shared .align 4 .b8 _ZZ46transpose2d_shared_no_bank_conflict_ilp_kernelILi128ELi64EEvPfS0_E5smem4[4224];
	ld.param.u64 	%rd1, [_Z46transpose2d_shared_no_bank_conflict_ilp_kernelILi128ELi64EEvPfS0__param_0];
	ld.param.u64 	%rd2, [_Z46transpose2d_shared_no_bank_conflict_ilp_kernelILi128ELi64EEvPfS0__param_1];
	cvta.to.global.u64 	%rd3, %rd1;
	cvta.to.global.u64 	%rd4, %rd2;
	mov.u32 	%r1, %ctaid.x;
	shl.b32 	%r2, %r1, 5;
	mov.u32 	%r3, %tid.x;
	mov.u32 	%r4, %ctaid.y;
	mov.u32 	%r5, %tid.y;
	shl.b32 	%r6, %r4, 5;
	add.s32 	%r7, %r6, %r3;
	add.s32 	%r8, %r2, %r5;
	shl.b32 	%r9, %r4, 15;
	shl.b32 	%r10, %r5, 10;
	or.b32  	%r11, %r10, %r3;
	add.s32 	%r12, %r11, %r9;
	add.s32 	%r13, %r12, %r2;
	shl.b32 	%r14, %r8, 7;
	add.s32 	%r15, %r14, %r7;
	mul.wide.s32 	%rd5, %r13, 4;
	add.s64 	%rd6, %rd4, %rd5;
	ld.global.nc.f32 	%f1, [%rd6];
	mul.lo.s32 	%r16, %r5, 132;
	mov.u32 	%r17, _ZZ46transpose2d_shared_no_bank_conflict_ilp_kernelILi128ELi64EEvPfS0_E5smem1;
	add.s32 	%r18, %r17, %r16;
	shl.b32 	%r19, %r3, 2;
	add.s32 	%r20, %r18, %r19;
	st.shared.f32 	[%r20], %f1;
	ld.global.nc.f32 	%f2, [%rd6+8192];
	mov.u32 	%r21, _ZZ46transpose2d_shared_no_bank_conflict_ilp_kernelILi128ELi64EEvPfS0_E5smem2;
	add.s32 	%r22, %r21, %r16;
	add.s32 	%r23, %r22, %r19;
	st.shared.f32 	[%r23], %f2;
	ld.global.nc.f32 	%f3, [%rd6+16384];
	mov.u32 	%r24, _ZZ46transpose2d_shared_no_bank_conflict_ilp_kernelILi128ELi64EEvPfS0_E5smem3;
	add.s32 	%r25, %r24, %r16;
	add.s32 	%r26, %r25, %r19;
	st.shared.f32 	[%r26], %f3;
	ld.global.nc.f32 	%f4, [%rd6+24576];
	mov.u32 	%r27, _ZZ46transpose2d_shared_no_bank_conflict_ilp_kernelILi128ELi64EEvPfS0_E5smem4;
	add.s32 	%r28, %r27, %r16;
	add.s32 	%r29, %r28, %r19;
	st.shared.f32 	[%r29], %f4;
	bar.sync 	0;
	mul.lo.s32 	%r30, %r3, 132;
	add.s32 	%r31, %r17, %r30;
	shl.b32 	%r32, %r5, 2;
	add.s32 	%r33, %r31, %r32;
	ld.shared.f32 	%f5, [%r33];
	mul.wide.s32 	%rd7, %r15, 4;
	add.s64 	%rd8, %rd3, %rd7;
	st.global.f32 	[%rd8], %f5;
	add.s32 	%r34, %r21, %r30;
	add.s32 	%r35, %r34, %r32;
	ld.shared.f32 	%f6, [%r35];
	st.global.f32 	[%rd8+128], %f6;
	add.s32 	%r36, %r24, %r30;
	add.s32 	%r37, %r36, %r32;
	ld.shared.f32 	%f7, [%r37];
	st.global.f32 	[%rd8+256], %f7;
	add.s32 	%r38, %r27, %r30;
	add.s32 	%r39, %r38, %r32;
	ld.shared.f32 	%f8, [%r39];
	st.global.f32 	[%rd8+384], %f8;
	ret;

}
	// .globl	_Z46transpose2d_shared_no_bank_conflict_ilp_kernelILi128ELi128EEvPfS0_
.visible .entry _Z46transpose2d_shared_no_bank_conflict_ilp_kernelILi128ELi128EEvPfS0_(
	.param .u64 .ptr .align 1 _Z46transpose2d_shared_no_bank_conflict_ilp_kernelILi128ELi128EEvPfS0__param_0,
	.param .u64 .ptr .align 1 _Z46transpose2d_shared_no_bank_conflict_ilp_kernelILi128ELi128EEvPfS0__param_1
)
{
	.reg .b32 	%r<40>;
	.reg .b32 	%f<9>;
	.reg .b64 	%rd<9>;
	// demoted variable
	.shared .align 4 .b8 _ZZ46transpose2d_shared_no_bank_conflict_ilp_kernelILi128ELi128EEvPfS0_E5smem1[4224];
	// demoted variable
	.shared .align 4 .b8 _ZZ46transpose2d_shared_no_bank_conflict_ilp_kernelILi128ELi128EEvPfS0_E5smem2[4224];
	// demoted variable
	.shared .align 4 .b8 _ZZ46transpose2d_shared_no_bank_conflict_ilp_kernelILi128ELi128EEvPfS0_E5smem3[4224];
	// demoted variable
	.shared .align 4 .b8 _ZZ46transpose2d_shared_no_bank_conflict_ilp_kernelILi128ELi128EEvPfS0_E5smem4[4224];
	ld.param.u64 	%rd1, [_Z46transpose2d_shared_no_bank_conflict_ilp_kernelILi128ELi128EEvPfS0__param_0];
	ld.param.u64 	%rd2, [_Z46transpose2d_shared_no_bank_conflict_ilp_kernelILi128ELi128EEvPfS0__param_1];
	cvta.to.global.u64 	%rd3, %rd1;
	cvta.to.global.u64 	%rd4, %rd2;
	mov.u32 	%r1, %ctaid.x;
	shl.b32 	%r2, %r1, 5;
	mov.u32 	%r3, %tid.x;
	mov.u32 	%r4, %ctaid.y;
	mov.u32 	%r5, %tid.y;
	shl.b32 	%r6, %r4, 5;
	add.s32 	%r7, %r6, %r3;
	add.s32 	%r8, %r2, %r5;
	shl.b32 	%r9, %r4, 15;
	shl.b32 	%r10, %r5, 10;
	or.b32  	%r11, %r10, %r3;
	add.s32 	%r12, %r11, %r9;
	add.s32 	%r13, %r12, %r2;
	shl.b32 	%r14, %r8, 7;
	add.s32 	%r15, %r14, %r7;
	mul.wide.s32 	%rd5, %r13, 4;
	add.s64 	%rd6, %rd4, %rd5;
	ld.global.nc.f32 	%f1, [%rd6];
	mul.lo.s32 	%r16, %r5, 132;
	mov.u32 	%r17, _ZZ46transpose2d_shared_no_bank_conflict_ilp_kernelILi128ELi128EEvPfS0_E5smem1;
	add.s32 	%r18, %r17, %r16;
	shl.b32 	%r19, %r3, 2;
	add.s32 	%r20, %r18, %r19;
	st.shared.f32 	[%r20], %f1;
	ld.global.nc.f32 	%f2, [%rd6+16384];
	mov.u32 	%r21, _ZZ46transpose2d_shared_no_bank_conflict_ilp_kernelILi128ELi128EEvPfS0_E5smem2;
	add.s32 	%r22, %r21, %r16;
	add.s32 	%r23, %r22, %r19;
	st.shared.f32 	[%r23], %f2;
	ld.global.nc.f32 	%f3, [%rd6+32768];
	mov.u32 	%r24, _ZZ46transpose2d_shared_no_bank_conflict_ilp_kernelILi128ELi128EEvPfS0_E5smem3;
	add.s32 	%r25, %r24, %r16;
	add.s32 	%r26, %r25, %r19;
	st.shared.f32 	[%r26], %f3;
	ld.global.nc.f32 	%f4, [%rd6+49152];
	mov.u32 	%r27, _ZZ46transpose2d_shared_no_bank_conflict_ilp_kernelILi128ELi128EEvPfS0_E5smem4;
	add.s32 	%r28, %r27, %r16;
	add.s32 	%r29, %r28, %r19;
	st.shared.f32 	[%r29], %f4;
	bar.sync 	0;
	mul.lo.s32 	%r30, %r3, 132;
	add.s32 	%r31, %r17, %r30;
	shl.b32 	%r32, %r5, 2;
	add.s32 	%r33, %r31, %r32;
	ld.shared.f32 	%f5, [%r33];
	mul.wide.s32 	%rd7, %r15, 4;
	add.s64 	%rd8, %rd3, %rd7;
	st.global.f32 	[%rd8], %f5;
	add.s32 	%r34, %r21, %r30;
	add.s32 	%r35, %r34, %r32;
	ld.shared.f32 	%f6, [%r35];
	st.global.f32 	[%rd8+128], %f6;
	add.s32 	%r36, %r24, %r30;
	add.s32 	%r37, %r36, %r32;
	ld.shared.f32 	%f7, [%r37];
	st.global.f32 	[%rd8+256], %f7;
	add.s32 	%r38, %r27, %r30;
	add.s32 	%r39, %r38, %r32;
	ld.shared.f32 	%f8, [%r39];
	st.global.f32 	[%rd8+384], %f8;
	ret;

}
	// .globl	_Z46transpose2d_shared_no_bank_conflict_ilp_kernelILi1024ELi1024EEvPfS0_
.visible .entry _Z46transpose2d_shared_no_bank_conflict_ilp_kernelILi1024ELi1024EEvPfS0_(
	.param .u64 .ptr .align 1 _Z46transpose2d_shared_no_bank_conflict_ilp_kernelILi1024ELi1024EEvPfS0__param_0,
	.param .u64 .ptr .align 1 _Z46transpose2d_shared_no_bank_conflict_ilp_kernelILi1024ELi1024EEvPfS0__param_1
)
{
	.reg .b32 	%r<40>;
	.reg .b32 	%f<9>;
	.reg .b64 	%rd<9>;
	// demoted variable
	.shared .align 4 .b8 _ZZ46transpose2d_shared_no_bank_conflict_ilp_kernelILi1024ELi1024EEvPfS0_E5smem1[4224];
	// demoted variable
	.shared .align 4 .b8 _ZZ46transpose2d_shared_no_bank_conflict_ilp_kernelILi1024ELi1024EEvPfS0_E5smem2[4224];
	// demoted variable
	.shared .align 4 .b8 _ZZ46transpose2d_shared_no_bank_conflict_ilp_kernelILi1024ELi1024EEvPfS0_E5smem3[4224];
	// demoted variable
	.shared .align 4 .b8 _ZZ46transpose2d_shared_no_bank_conflict_ilp_kernelILi1024ELi1024EEvPfS0_E5smem4[4224];
	ld.param.u64 	%rd1, [_Z46transpose2d_shared_no_bank_conflict_ilp_kernelILi1024ELi1024EEvPfS0__param_0];
	ld.param.u64 	%rd2, [_Z46transpose2d_shared_no_bank_conflict_ilp_kernelILi1024ELi1024EEvPfS0__param_1];
	cvta.to.global.u64 	%rd3, %rd1;
	cvta.to.global.u64 	%rd4, %rd2;
	mov.u32 	%r1, %ctaid.x;
	shl.b32 	%r2, %r1, 5;
	mov.u32 	%r3, %tid.x;
	mov.u32 	%r4, %ctaid.y;
	mov.u32 	%r5, %tid.y;
	shl.b32 	%r6, %r4, 5;
	add.s32 	%r7, %r6, %r3;
	add.s32 	%r8, %r2, %r5;
	shl.b32 	%r9, %r4, 15;
	shl.b32 	%r10, %r5, 10;
	or.b32  	%r11, %r10, %r3;
	add.s32 	%r12, %r11, %r9;
	add.s32 	%r13, %r12, %r2;
	shl.b32 	%r14, %r8, 10;
	add.s32 	%r15, %r14, %r7;
	mul.wide.s32 	%rd5, %r13, 4;
	add.s64 	%rd6, %rd4, %rd5;
	ld.global.nc.f32 	%f1, [%rd6];
	mul.lo.s32 	%r16, %r5, 132;
	mov.u32 	%r17, _ZZ46transpose2d_shared_no_bank_conflict_ilp_kernelILi1024ELi1024EEvPfS0_E5smem1;
	add.s32 	%r18, %r17, %r16;
	shl.b32 	%r19, %r3, 2;
	add.s32 	%r20, %r18, %r19;
	st.shared.f32 	[%r20], %f1;
	ld.global.nc.f32 	%f2, [%rd6+1048576];
	mov.u32 	%r21, _ZZ46transpose2d_shared_no_bank_conflict_ilp_kernelILi1024ELi1024EEvPfS0_E5smem2;
	add.s32 	%r22, %r21, %r16;
	add.s32 	%r23, %r22, %r19;
	st.shared.f32 	[%r23], %f2;
	ld.global.nc.f32 	%f3, [%rd6+2097152];
	mov.u32 	%r24, _ZZ46transpose2d_shared_no_bank_conflict_ilp_kernelILi1024ELi1024EEvPfS0_E5smem3;
	add.s32 	%r25, %r24, %r16;
	add.s32 	%r26, %r25, %r19;
	st.shared.f32 	[%r26], %f3;
	ld.global.nc.f32 	%f4, [%rd6+3145728];
	mov.u32 	%r27, _ZZ46transpose2d_shared_no_bank_conflict_ilp_kernelILi1024ELi1024EEvPfS0_E5smem4;
	add.s32 	%r28, %r27, %r16;
	add.s32 	%r29, %r28, %r19;
	st.shared.f32 	[%r29], %f4;
	bar.sync 	0;
	mul.lo.s32 	%r30, %r3, 132;
	add.s32 	%r31, %r17, %r30;
	shl.b32 	%r32, %r5, 2;
	add.s32 	%r33, %r31, %r32;
	ld.shared.f32 	%f5, [%r33];
	mul.wide.s32 	%rd7, %r15, 4;
	add.s64 	%rd8, %rd3, %rd7;
	st.global.f32 	[%rd8], %f5;
	add.s32 	%r34, %r21, %r30;
	add.s32 	%r35, %r34, %r32;
	ld.shared.f32 	%f6, [%r35];
	st.global.f32 	[%rd8+1024], %f6;
	add.s32 	%r36, %r24, %r30;
	add.s32 	%r37, %r36, %r32;
	ld.shared.f32 	%f7, [%r37];
	st.global.f32 	[%rd8+2048], %f7;
	add.s32 	%r38, %r27, %r30;
	add.s32 	%r39, %r38, %r32;
	ld.shared.f32 	%f8, [%r39];
	st.global.f32 	[%rd8+3072], %f8;
	ret;

}
	// .globl	_Z46transpose2d_shared_no_bank_conflict_ilp_kernelILi1024ELi6400EEvPfS0_
.visible .entry _Z46transpose2d_shared_no_bank_conflict_ilp_kernelILi1024ELi6400EEvPfS0_(
	.param .u64 .ptr .align 1 _Z46transpose2d_shared_no_bank_conflict_ilp_kernelILi1024ELi6400EEvPfS0__param_0,
	.param .u64 .ptr .align 1 _Z46transpose2d_shared_no_bank_conflict_ilp_kernelILi1024ELi6400EEvPfS0__param_1
)
{
	.reg .b32 	%r<40>;
	.reg .b32 	%f<9>;
	.reg .b64 	%rd<9>;
	// demoted variable
	.shared .align 4 .b8 _ZZ46transpose2d_shared_no_bank_conflict_ilp_kernelILi1024ELi6400EEvPfS0_E5smem1[4224];
	// demoted variable
	.shared .align 4 .b8 _ZZ46transpose2d_shared_no_bank_conflict_ilp_kernelILi1024ELi6400EEvPfS0_E5smem2[4224];
	// demoted variable
	.shared .align 4 .b8 _ZZ46transpose2d_shared_no_bank_conflict_ilp_kernelILi1024ELi6400EEvPfS0_E5smem3[4224];
	// demoted variable
	.shared .align 4 .b8 _ZZ46transpose2d_shared_no_bank_conflict_ilp_kernelILi1024ELi6400EEvPfS0_E5smem4[4224];
	ld.param.u64 	%rd1, [_Z46transpose2d_shared_no_bank_conflict_ilp_kernelILi1024ELi6400EEvPfS0__param_0];
	ld.param.u64 	%rd2, [_Z46transpose2d_shared_no_bank_conflict_ilp_kernelILi1024ELi6400EEvPfS0__param_1];
	cvta.to.global.u64 	%rd3, %rd1;
	cvta.to.global.u64 	%rd4, %rd2;
	mov.u32 	%r1, %ctaid.x;
	shl.b32 	%r2, %r1, 5;
	mov.u32 	%r3, %tid.x;
	mov.u32 	%r4, %ctaid.y;
	mov.u32 	%r5, %tid.y;
	shl.b32 	%r6, %r4, 5;
	add.s32 	%r7, %r6, %r3;
	add.s32 	%r8, %r2, %r5;
	shl.b32 	%r9, %r4, 15;
	shl.b32 	%r10, %r5, 10;
	or.b32  	%r11, %r10, %r3;
	add.s32 	%r12, %r11, %r9;
	add.s32 	%r13, %r12, %r2;
	shl.b32 	%r14, %r8, 10;
	add.s32 	%r15, %r14, %r7;
	mul.wide.s32 	%rd5, %r13, 4;
	add.s64 	%rd6, %rd4, %rd5;
	ld.global.nc.f32 	%f1, [%rd6];
	mul.lo.s32 	%r16, %r5, 132;
	mov.u32 	%r17, _ZZ46transpose2d_shared_no_bank_conflict_ilp_kernelILi1024ELi6400EEvPfS0_E5smem1;
	add.s32 	%r18, %r17, %r16;
	shl.b32 	%r19, %r3, 2;
	add.s32 	%r20, %r18, %r19;
	st.shared.f32 	[%r20], %f1;
	ld.global.nc.f32 	%f2, [%rd6+6553600];
	mov.u32 	%r21, _ZZ46transpose2d_shared_no_bank_conflict_ilp_kernelILi1024ELi6400EEvPfS0_E5smem2;
	add.s32 	%r22, %r21, %r16;
	add.s32 	%r23, %r22, %r19;
	st.shared.f32 	[%r23], %f2;
	ld.global.nc.f32 	%f3, [%rd6+13107200];
	mov.u32 	%r24, _ZZ46transpose2d_shared_no_bank_conflict_ilp_kernelILi1024ELi6400EEvPfS0_E5smem3;
	add.s32 	%r25, %r24, %r16;
	add.s32 	%r26, %r25, %r19;
	st.shared.f32 	[%r26], %f3;
	ld.global.nc.f32 	%f4, [%rd6+19660800];
	mov.u32 	%r27, _ZZ46transpose2d_shared_no_bank_conflict_ilp_kernelILi1024ELi6400EEvPfS0_E5smem4;
	add.s32 	%r28, %r27, %r16;
	add.s32 	%r29, %r28, %r19;
	st.shared.f32 	[%r29], %f4;
	bar.sync 	0;
	mul.lo.s32 	%r30, %r3, 132;
	add.s32 	%r31, %r17, %r30;
	shl.b32 	%r32, %r5, 2;
	add.s32 	%r33, %r31, %r32;
	ld.shared.f32 	%f5, [%r33];
	mul.wide.s32 	%rd7, %r15, 4;
	add.s64 	%rd8, %rd3, %rd7;
	st.global.f32 	[%rd8], %f5;
	add.s32 	%r34, %r21, %r30;
	add.s32 	%r35, %r34, %r32;
	ld.shared.f32 	%f6, [%r35];
	st.global.f32 	[%rd8+1024], %f6;
	add.s32 	%r36, %r24, %r30;
	add.s32 	%r37, %r36, %r32;
	ld.shared.f32 	%f7, [%r37];
	st.global.f32 	[%rd8+2048], %f7;
	add.s32 	%r38, %r27, %r30;
	add.s32 	%r39, %r38, %r32;
	ld.shared.f32 	%f8, [%r39];
	st.global.f32 	[%rd8+3072], %f8;
	ret;

}
	// .globl	_Z46transpose2d_shared_no_bank_conflict_ilp_kernelILi10240ELi10240EEvPfS0_
.visible .entry _Z46transpose2d_shared_no_bank_conflict_ilp_kernelILi10240ELi10240EEvPfS0_(
	.param .u64 .ptr .align 1 _Z46transpose2d_shared_no_bank_conflict_ilp_kernelILi10240ELi10240EEvPfS0__param_0,
	.param .u64 .ptr .align 1 _Z46transpose2d_shared_no_bank_conflict_ilp_kernelILi10240ELi10240EEvPfS0__param_1
)
{
	.reg .b32 	%r<39>;
	.reg .b32 	%f<9>;
	.reg .b64 	%rd<9>;
	// demoted variable
	.shared .align 4 .b8 _ZZ46transpose2d_shared_no_bank_conflict_ilp_kernelILi10240ELi10240EEvPfS0_E5smem1[4224];
	// demoted variable
	.shared .align 4 .b8 _ZZ46transpose2d_shared_no_bank_conflict_ilp_kernelILi10240ELi10240EEvPfS0_E5smem2[4224];
	// demoted variable
	.shared .align 4 .b8 _ZZ46transpose2d_shared_no_bank_conflict_ilp_kernelILi10240ELi10240EEvPfS0_E5smem3[4224];
	// demoted variable
	.shared .align 4 .b8 _ZZ46transpose2d_shared_no_bank_conflict_ilp_kernelILi10240ELi10240EEvPfS0_E5smem4[4224];
	ld.param.u64 	%rd1, [_Z46transpose2d_shared_no_bank_conflict_ilp_kernelILi10240ELi10240EEvPfS0__param_0];
	ld.param.u64 	%rd2, [_Z46transpose2d_shared_no_bank_conflict_ilp_kernelILi10240ELi10240EEvPfS0__param_1];
	cvta.to.global.u64 	%rd3, %rd1;
	cvta.to.global.u64 	%rd4, %rd2;
	mov.u32 	%r1, %ctaid.x;
	shl.b32 	%r2, %r1, 5;
	mov.u32 	%r3, %tid.x;
	mov.u32 	%r4, %ctaid.y;
	mov.u32 	%r5, %tid.y;
	shl.b32 	%r6, %r4, 5;
	add.s32 	%r7, %r6, %r3;
	add.s32 	%r8, %r2, %r5;
	shl.b32 	%r9, %r4, 15;
	shl.b32 	%r10, %r5, 10;
	or.b32  	%r11, %r10, %r3;
	add.s32 	%r12, %r11, %r9;
	add.s32 	%r13, %r12, %r2;
	mad.lo.s32 	%r14, %r8, 10240, %r7;
	mul.wide.s32 	%rd5, %r13, 4;
	add.s64 	%rd6, %rd4, %rd5;
	ld.global.nc.f32 	%f1, [%rd6];
	mul.lo.s32 	%r15, %r5, 132;
	mov.u32 	%r16, _ZZ46transpose2d_shared_no_bank_conflict_ilp_kernelILi10240ELi10240EEvPfS0_E5smem1;
	add.s32 	%r17, %r16, %r15;
	shl.b32 	%r18, %r3, 2;
	add.s32 	%r19, %r17, %r18;
	st.shared.f32 	[%r19], %f1;
	ld.global.nc.f32 	%f2, [%rd6+104857600];
	mov.u32 	%r20, _ZZ46transpose2d_shared_no_bank_conflict_ilp_kernelILi10240ELi10240EEvPfS0_E5smem2;
	add.s32 	%r21, %r20, %r15;
	add.s32 	%r22, %r21, %r18;
	st.shared.f32 	[%r22], %f2;
	ld.global.nc.f32 	%f3, [%rd6+209715200];
	mov.u32 	%r23, _ZZ46transpose2d_shared_no_bank_conflict_ilp_kernelILi10240ELi10240EEvPfS0_E5smem3;
	add.s32 	%r24, %r23, %r15;
	add.s32 	%r25, %r24, %r18;
	st.shared.f32 	[%r25], %f3;
	ld.global.nc.f32 	%f4, [%rd6+314572800];
	mov.u32 	%r26, _ZZ46transpose2d_shared_no_bank_conflict_ilp_kernelILi10240ELi10240EEvPfS0_E5smem4;
	add.s32 	%r27, %r26, %r15;
	add.s32 	%r28, %r27, %r18;
	st.shared.f32 	[%r28], %f4;
	bar.sync 	0;
	mul.lo.s32 	%r29, %r3, 132;
	add.s32 	%r30, %r16, %r29;
	shl.b32 	%r31, %r5, 2;
	add.s32 	%r32, %r30, %r31;
	ld.shared.f32 	%f5, [%r32];
	mul.wide.s32 	%rd7, %r14, 4;
	add.s64 	%rd8, %rd3, %rd7;
	st.global.f32 	[%rd8], %f5;
	add.s32 	%r33, %r20, %r29;
	add.s32 	%r34, %r33, %r31;
	ld.shared.f32 	%f6, [%r34];
	st.global.f32 	[%rd8+10240], %f6;
	add.s32 	%r35, %r23, %r29;
	add.s32 	%r36, %r35, %r31;
	ld.shared.f32 	%f7, [%r36];
	st.global.f32 	[%rd8+20480], %f7;
	add.s32 	%r37, %r26, %r29;
	add.s32 	%r38, %r37, %r31;
	ld.shared.f32 	%f8, [%r38];
	st.global.f32 	[%rd8+30720], %f8;
	ret;

}


// ===== COMPILED SASS (sm_100) =====

	.target	sm_100

	.elftype	@"ET_EXEC"


//--------------------- .note.nv.tkinfo           --------------------------
	.section	.note.nv.tkinfo,"",@"SHT_NOTE"
	.sectionflags	@"SHF_NOTE_NV_TKINFO"
	.tkinfo
        /*0018*/ 	.word	0x00000002
        /*0030*/ 	.string	""
        /*0030*/ 	.string	"ptxas"
        /*0030*/ 	.string	"Cuda compilation tools, release 13.0, V13.0.88"
        /*0030*/ 	.string	"Build cuda_13.0.r13.0/compiler.36424714_0"
        /*0030*/ 	.string	"-arch sm_100 -m 64 "



//--------------------- .note.nv.cuinfo           --------------------------
	.section	.note.nv.cuinfo,"",@"SHT_NOTE"
	.sectionflags	@"SHF_NOTE_NV_CUINFO"
        /*0018*/ 	.short	0x0002
        /*001a*/ 	.short	0x0064
        /*001c*/ 	.short	0x0082
	.zero		2


//--------------------- .nv.info                  --------------------------
	.section	.nv.info,"",@"SHT_CUDA_INFO"
	.align	4


	//----- nvinfo : EIATTR_REGCOUNT
	.align		4
        /*0000*/ 	.byte	0x04, 0x2f
        /*0002*/ 	.short	(.L_1 - .L_0)
	.align		4
.L_0:
        /*0004*/ 	.word	index@(_Z46transpose2d_shared_no_bank_conflict_ilp_kernelILi32ELi32EEvPfS0_)
        /*0008*/ 	.word	0x00000018


	//----- nvinfo : EIATTR_FRAME_SIZE
	.align		4
.L_1:
        /*000c*/ 	.byte	0x04, 0x11
        /*000e*/ 	.short	(.L_3 - .L_2)
	.align		4
.L_2:
        /*0010*/ 	.word	index@(_Z46transpose2d_shared_no_bank_conflict_ilp_kernelILi32ELi32EEvPfS0_)
        /*0014*/ 	.word	0x00000000


	//----- nvinfo : EIATTR_REGCOUNT
	.align		4
.L_3:
        /*0018*/ 	.byte	0x04, 0x2f
        /*001a*/ 	.short	(.L_5 - .L_4)
	.align		4
.L_4:
        /*001c*/ 	.word	index@(_Z46transpose2d_shared_no_bank_conflict_ilp_kernelILi128ELi64EEvPfS0_)
        /*0020*/ 	.word	0x00000018


	//----- nvinfo : EIATTR_FRAME_SIZE
	.align		4
.L_5:
        /*0024*/ 	.byte	0x04, 0x11
        /*0026*/ 	.short	(.L_7 - .L_6)
	.align		4
.L_6:
        /*0028*/ 	.word	index@(_Z46transpose2d_shared_no_bank_conflict_ilp_kernelILi128ELi64EEvPfS0_)
        /*002c*/ 	.word	0x00000000


	//----- nvinfo : EIATTR_REGCOUNT
	.align		4
.L_7:
        /*0030*/ 	.byte	0x04, 0x2f
        /*0032*/ 	.short	(.L_9 - .L_8)
	.align		4
.L_8:
        /*0034*/ 	.word	index@(_Z46transpose2d_shared_no_bank_conflict_ilp_kernelILi128ELi128EEvPfS0_)
        /*0038*/ 	.word	0x00000018


	//----- nvinfo : EIATTR_FRAME_SIZE
	.align		4
.L_9:
        /*003c*/ 	.byte	0x04, 0x11
        /*003e*/ 	.short	(.L_11 - .L_10)
	.align		4
.L_10:
        /*0040*/ 	.word	index@(_Z46transpose2d_shared_no_bank_conflict_ilp_kernelILi128ELi128EEvPfS0_)
        /*0044*/ 	.word	0x00000000


	//----- nvinfo : EIATTR_REGCOUNT
	.align		4
.L_11:
        /*0048*/ 	.byte	0x04, 0x2f
        /*004a*/ 	.short	(.L_13 - .L_12)
	.align		4
.L_12:
        /*004c*/ 	.word	index@(_Z46transpose2d_shared_no_bank_conflict_ilp_kernelILi1024ELi1024EEvPfS0_)
        /*0050*/ 	.word	0x00000018


	//----- nvinfo : EIATTR_FRAME_SIZE
	.align		4
.L_13:
        /*0054*/ 	.byte	0x04, 0x11
        /*0056*/ 	.short	(.L_15 - .L_14)
	.align		4
.L_14:
        /*0058*/ 	.word	index@(_Z46transpose2d_shared_no_bank_conflict_ilp_kernelILi1024ELi1024EEvPfS0_)
        /*005c*/ 	.word	0x00000000


	//----- nvinfo : EIATTR_REGCOUNT
	.align		4
.L_15:
        /*0060*/ 	.byte	0x04, 0x2f
        /*0062*/ 	.short	(.L_17 - .L_16)
	.align		4
.L_16:
        /*0064*/ 	.word	index@(_Z46transpose2d_shared_no_bank_conflict_ilp_kernelILi1024ELi6400EEvPfS0_)
        /*0068*/ 	.word	0x00000018


	//----- nvinfo : EIATTR_FRAME_SIZE
	.align		4
.L_17:
        /*006c*/ 	.byte	0x04, 0x11
        /*006e*/ 	.short	(.L_19 - .L_18)
	.align		4
.L_18:
        /*0070*/ 	.word	index@(_Z46transpose2d_shared_no_bank_conflict_ilp_kernelILi1024ELi6400EEvPfS0_)
        /*0074*/ 	.word	0x00000000


	//----- nvinfo : EIATTR_REGCOUNT
	.align		4
.L_19:
        /*0078*/ 	.byte	0x04, 0x2f
        /*007a*/ 	.short	(.L_21 - .L_20)
	.align		4
.L_20:
        /*007c*/ 	.word	index@(_Z46transpose2d_shared_no_bank_conflict_ilp_kernelILi10240ELi10240EEvPfS0_)
        /*0080*/ 	.word	0x00000018


	//----- nvinfo : EIATTR_FRAME_SIZE
	.align		4
.L_21:
        /*0084*/ 	.byte	0x04, 0x11
        /*0086*/ 	.short	(.L_23 - .L_22)
	.align		4
.L_22:
        /*0088*/ 	.word	index@(_Z46transpose2d_shared_no_bank_conflict_ilp_kernelILi10240ELi10240EEvPfS0_)
        /*008c*/ 	.word	0x00000000


	//----- nvinfo : EIATTR_MIN_STACK_SIZE
	.align		4
.L_23:
        /*0090*/ 	.byte	0x04, 0x12
        /*0092*/ 	.short	(.L_25 - .L_24)
	.align		4
.L_24:
        /*0094*/ 	.word	index@(_Z46transpose2d_shared_no_bank_conflict_ilp_kernelILi10240ELi10240EEvPfS0_)
        /*0098*/ 	.word	0x00000000


	//----- nvinfo : EIATTR_MIN_STACK_SIZE
	.align		4
.L_25:
        /*009c*/ 	.byte	0x04, 0x12
        /*009e*/ 	.short	(.L_27 - .L_26)
	.align		4
.L_26:
        /*00a0*/ 	.word	index@(_Z46transpose2d_shared_no_bank_conflict_ilp_kernelILi1024ELi6400EEvPfS0_)
        /*00a4*/ 	.word	0x00000000


	//----- nvinfo : EIATTR_MIN_STACK_SIZE
	.align		4
.L_27:
        /*00a8*/ 	.byte	0x04, 0x12
        /*00aa*/ 	.short	(.L_29 - .L_28)
	.align		4
.L_28:
        /*00ac*/ 	.word	index@(_Z46transpose2d_shared_no_bank_conflict_ilp_kernelILi1024ELi1024EEvPfS0_)
        /*00b0*/ 	.word	0x00000000


	//----- nvinfo : EIATTR_MIN_STACK_SIZE
	.align		4
.L_29:
        /*00b4*/ 	.byte	0x04, 0x12
        /*00b6*/ 	.short	(.L_31 - .L_30)
	.align		4
.L_30:
        /*00b8*/ 	.word	index@(_Z46transpose2d_shared_no_bank_conflict_ilp_kernelILi128ELi128EEvPfS0_)
        /*00bc*/ 	.word	0x00000000


	//----- nvinfo : EIATTR_MIN_STACK_SIZE
	.align		4
.L_31:
        /*00c0*/ 	.byte	0x04, 0x12
        /*00c2*/ 	.short	(.L_33 - .L_32)
	.align		4
.L_32:
        /*00c4*/ 	.word	index@(_Z46transpose2d_shared_no_bank_conflict_ilp_kernelILi128ELi64EEvPfS0_)
        /*00c8*/ 	.word	0x00000000


	//----- nvinfo : EIATTR_MIN_STACK_SIZE
	.align		4
.L_33:
        /*00cc*/ 	.byte	0x04, 0x12
        /*00ce*/ 	.short	(.L_35 - .L_34)
	.align		4
.L_34:
        /*00d0*/ 	.word	index@(_Z46transpose2d_shared_no_bank_conflict_ilp_kernelILi32ELi32EEvPfS0_)
        /*00d4*/ 	.word	0x00000000
.L_35:


//--------------------- .nv.compat                --------------------------
	.section	.nv.compat,"",@"SHT_CUDA_COMPAT_INFO"
	.align	4
        /*0000*/ 	.byte	0x02, 0x09, 0x00, 0x00, 0x02, 0x02, 0x01, 0x00, 0x02, 0x05, 0x05, 0x00, 0x03, 0x07, 0x01, 0x01
        /*0010*/ 	.byte	0x02, 0x03, 0x00, 0x00, 0x02, 0x06, 0x01, 0x00, 0x04, 0x0b, 0x08, 0x00, 0x09, 0x00, 0x00, 0x00
        /*0020*/ 	.byte	0x00, 0x00, 0x00, 0x00


//--------------------- .nv.info._Z46transpose2d_shared_no_bank_conflict_ilp_kernelILi10240ELi10240EEvPfS0_ --------------------------
	.section	.nv.info._Z46transpose2d_shared_no_bank_conflict_ilp_kernelILi10240ELi10240EEvPfS0_,"",@"SHT_CUDA_INFO"
	.sectionflags	@""
	.align	4


	//----- nvinfo : EIATTR_CUDA_API_VERSION
	.align		4
        /*0000*/ 	.byte	0x04, 0x37
        /*0002*/ 	.short	(.L_37 - .L_36)
.L_36:
        /*0004*/ 	.word	0x00000082


	//----- nvinfo : EIATTR_KPARAM_INFO
	.align		4
.L_37:
        /*0008*/ 	.byte	0x04, 0x17
        /*000a*/ 	.short	(.L_39 - .L_38)
.L_38:
        /*000c*/ 	.word	0x00000000
        /*0010*/ 	.short	0x0001
        /*0012*/ 	.short	0x0008
        /*0014*/ 	.byte	0x00, 0xf5, 0x21, 0x00


	//----- nvinfo : EIATTR_KPARAM_INFO
	.align		4
.L_39:
        /*0018*/ 	.byte	0x04, 0x17
        /*001a*/ 	.short	(.L_41 - .L_40)
.L_40:
        /*001c*/ 	.word	0x00000000
        /*0020*/ 	.short	0x0000
        /*0022*/ 	.short	0x0000
        /*0024*/ 	.byte	0x00, 0xf5, 0x21, 0x00


	//----- nvinfo : EIATTR_SPARSE_MMA_MASK
	.align		4
.L_41:
        /*0028*/ 	.byte	0x03, 0x50
        /*002a*/ 	.short	0x0000


	//----- nvinfo : EIATTR_MAXREG_COUNT
	.align		4
        /*002c*/ 	.byte	0x03, 0x1b
        /*002e*/ 	.short	0x00ff


	//----- nvinfo : EIATTR_NUM_BARRIERS
	.align		4
        /*0030*/ 	.byte	0x02, 0x4c
        /*0032*/ 	.byte	0x01
	.zero		1


	//----- nvinfo : EIATTR_MERCURY_ISA_VERSION
	.align		4
        /*0034*/ 	.byte	0x03, 0x5f
        /*0036*/ 	.short	0x0101


	//----- nvinfo : EIATTR_VRC_CTA_INIT_COUNT
	.align		4
        /*0038*/ 	.byte	0x02, 0x4a
	.zero		1
	.zero		1


	//----- nvinfo : EIATTR_EXIT_INSTR_OFFSETS
	.align		4
        /*003c*/ 	.byte	0x04, 0x1c
        /*003e*/ 	.short	(.L_43 - .L_42)


	//   ....[0]....
.L_42:
        /*0040*/ 	.word	0x00000410


	//----- nvinfo : EIATTR_CBANK_PARAM_SIZE
	.align		4
.L_43:
        /*0044*/ 	.byte	0x03, 0x19
        /*0046*/ 	.short	0x0010


	//----- nvinfo : EIATTR_PARAM_CBANK
	.align		4
        /*0048*/ 	.byte	0x04, 0x0a
        /*004a*/ 	.short	(.L_45 - .L_44)
	.align		4
.L_44:
        /*004c*/ 	.word	index@(.nv.constant0._Z46transpose2d_shared_no_bank_conflict_ilp_kernelILi10240ELi10240EEvPfS0_)
        /*0050*/ 	.short	0x0380
        /*0052*/ 	.short	0x0010


	//----- nvinfo : EIATTR_SW_WAR
	.align		4
.L_45:
        /*0054*/ 	.byte	0x04, 0x36
        /*0056*/ 	.short	(.L_47 - .L_46)
.L_46:
        /*0058*/ 	.word	0x00000008
.L_47:


//--------------------- .nv.info._Z46transpose2d_shared_no_bank_conflict_ilp_kernelILi1024ELi6400EEvPfS0_ --------------------------
	.section	.nv.info._Z46transpose2d_shared_no_bank_conflict_ilp_kernelILi1024ELi6400EEvPfS0_,"",@"SHT_CUDA_INFO"
	.sectionflags	@""
	.align	4


	//----- nvinfo : EIATTR_CUDA_API_VERSION
	.align		4
        /*0000*/ 	.byte	0x04, 0x37
        /*0002*/ 	.short	(.L_49 - .L_48)
.L_48:
        /*0004*/ 	.word	0x00000082


	//----- nvinfo : EIATTR_KPARAM_INFO
	.align		4
.L_49:
        /*0008*/ 	.byte	0x04, 0x17
        /*000a*/ 	.short	(.L_51 - .L_50)
.L_50:
        /*000c*/ 	.word	0x00000000
        /*0010*/ 	.short	0x0001
        /*0012*/ 	.short	0x0008
        /*0014*/ 	.byte	0x00, 0xf5, 0x21, 0x00


	//----- nvinfo : EIATTR_KPARAM_INFO
	.align		4
.L_51:
        /*0018*/ 	.byte	0x04, 0x17
        /*001a*/ 	.short	(.L_53 - .L_52)
.L_52:
        /*001c*/ 	.word	0x00000000
        /*0020*/ 	.short	0x0000
        /*0022*/ 	.short	0x0000
        /*0024*/ 	.byte	0x00, 0xf5, 0x21, 0x00


	//----- nvinfo : EIATTR_SPARSE_MMA_MASK
	.align		4
.L_53:
        /*0028*/ 	.byte	0x03, 0x50
        /*002a*/ 	.short	0x0000


	//----- nvinfo : EIATTR_MAXREG_COUNT
	.align		4
        /*002c*/ 	.byte	0x03, 0x1b
        /*002e*/ 	.short	0x00ff


	//----- nvinfo : EIATTR_NUM_BARRIERS
	.align		4
        /*0030*/ 	.byte	0x02, 0x4c
        /*0032*/ 	.byte	0x01
	.zero		1


	//----- nvinfo : EIATTR_MERCURY_ISA_VERSION
	.align		4
        /*0034*/ 	.byte	0x03, 0x5f
        /*0036*/ 	.short	0x0101


	//----- nvinfo : EIATTR_VRC_CTA_INIT_COUNT
	.align		4
        /*0038*/ 	.byte	0x02, 0x4a
	.zero		1
	.zero		1


	//----- nvinfo : EIATTR_EXIT_INSTR_OFFSETS
	.align		4
        /*003c*/ 	.byte	0x04, 0x1c
        /*003e*/ 	.short	(.L_55 - .L_54)


	//   ....[0]....
.L_54:
        /*0040*/ 	.word	0x000003d0


	//----- nvinfo : EIATTR_CBANK_PARAM_SIZE
	.align		4
.L_55:
        /*0044*/ 	.byte	0x03, 0x19
        /*0046*/ 	.short	0x0010


	//----- nvinfo : EIATTR_PARAM_CBANK
	.align		4
        /*0048*/ 	.byte	0x04, 0x0a
        /*004a*/ 	.short	(.L_57 - .L_56)
	.align		4
.L_56:
        /*004c*/ 	.word	index@(.nv.constant0._Z46transpose2d_shared_no_bank_conflict_ilp_kernelILi1024ELi6400EEvPfS0_)
        /*0050*/ 	.short	0x0380
        /*0052*/ 	.short	0x0010


	//----- nvinfo : EIATTR_SW_WAR
	.align		4
.L_57:
        /*0054*/ 	.byte	0x04, 0x36
        /*0056*/ 	.short	(.L_59 - .L_58)
.L_58:
        /*0058*/ 	.word	0x00000008
.L_59:


//--------------------- .nv.info._Z46transpose2d_shared_no_bank_conflict_ilp_kernelILi1024ELi1024EEvPfS0_ --------------------------
	.section	.nv.info._Z46transpose2d_shared_no_bank_conflict_ilp_kernelILi1024ELi1024EEvPfS0_,"",@"SHT_CUDA_INFO"
	.sectionflags	@""
	.align	4


	//----- nvinfo : EIATTR_CUDA_API_VERSION
	.align		4
        /*0000*/ 	.byte	0x04, 0x37
        /*0002*/ 	.short	(.L_61 - .L_60)
.L_60:
        /*0004*/ 	.word	0x00000082


	//----- nvinfo : EIATTR_KPARAM_INFO
	.align		4
.L_61:
        /*0008*/ 	.byte	0x04, 0x17
        /*000a*/ 	.short	(.L_63 - .L_62)
.L_62:
        /*000c*/ 	.word	0x00000000
        /*0010*/ 	.short	0x0001
        /*0012*/ 	.short	0x0008
        /*0014*/ 	.byte	0x00, 0xf5, 0x21, 0x00


	//----- nvinfo : EIATTR_KPARAM_INFO
	.align		4
.L_63:
        /*0018*/ 	.byte	0x04, 0x17
        /*001a*/ 	.short	(.L_65 - .L_64)
.L_64:
        /*001c*/ 	.word	0x00000000
        /*0020*/ 	.short	0x0000
        /*0022*/ 	.short	0x0000
        /*0024*/ 	.byte	0x00, 0xf5, 0x21, 0x00


	//----- nvinfo : EIATTR_SPARSE_MMA_MASK
	.align		4
.L_65:
        /*0028*/ 	.byte	0x03, 0x50
        /*002a*/ 	.short	0x0000


	//----- nvinfo : EIATTR_MAXREG_COUNT
	.align		4
        /*002c*/ 	.byte	0x03, 0x1b
        /*002e*/ 	.short	0x00ff


	//----- nvinfo : EIATTR_NUM_BARRIERS
	.align		4
        /*0030*/ 	.byte	0x02, 0x4c
        /*0032*/ 	.byte	0x01
	.zero		1


	//----- nvinfo : EIATTR_MERCURY_ISA_VERSION
	.align		4
        /*0034*/ 	.byte	0x03, 0x5f
        /*0036*/ 	.short	0x0101


	//----- nvinfo : EIATTR_VRC_CTA_INIT_COUNT
	.align		4
        /*0038*/ 	.byte	0x02, 0x4a
	.zero		1
	.zero		1


	//----- nvinfo : EIATTR_EXIT_INSTR_OFFSETS
	.align		4
        /*003c*/ 	.byte	0x04, 0x1c
        /*003e*/ 	.short	(.L_67 - .L_66)


	//   ....[0]....
.L_66:
        /*0040*/ 	.word	0x000003b0


	//----- nvinfo : EIATTR_CBANK_PARAM_SIZE
	.align		4
.L_67:
        /*0044*/ 	.byte	0x03, 0x19
        /*0046*/ 	.short	0x0010


	//----- nvinfo : EIATTR_PARAM_CBANK
	.align		4
        /*0048*/ 	.byte	0x04, 0x0a
        /*004a*/ 	.short	(.L_69 - .L_68)
	.align		4
.L_68:
        /*004c*/ 	.word	index@(.nv.constant0._Z46transpose2d_shared_no_bank_conflict_ilp_kernelILi1024ELi1024EEvPfS0_)
        /*0050*/ 	.short	0x0380
        /*0052*/ 	.short	0x0010


	//----- nvinfo : EIATTR_SW_WAR
	.align		4
.L_69:
        /*0054*/ 	.byte	0x04, 0x36
        /*0056*/ 	.short	(.L_71 - .L_70)
.L_70:
        /*0058*/ 	.word	0x00000008
.L_71:


//--------------------- .nv.info._Z46transpose2d_shared_no_bank_conflict_ilp_kernelILi128ELi128EEvPfS0_ --------------------------
	.section	.nv.info._Z46transpose2d_shared_no_bank_conflict_ilp_kernelILi128ELi128EEvPfS0_,"",@"SHT_CUDA_INFO"
	.sectionflags	@""
	.align	4


	//----- nvinfo : EIATTR_CUDA_API_VERSION
	.align		4
        /*0000*/ 	.byte	0x04, 0x37
        /*0002*/ 	.short	(.L_73 - .L_72)
.L_72:
        /*0004*/ 	.word	0x00000082


	//----- nvinfo : EIATTR_KPARAM_INFO
	.align		4
.L_73:
        /*0008*/ 	.byte	0x04, 0x17
        /*000a*/ 	.short	(.L_75 - .L_74)
.L_74:
        /*000c*/ 	.word	0x00000000
        /*0010*/ 	.short	0x0001
        /*0012*/ 	.short	0x0008
        /*0014*/ 	.byte	0x00, 0xf5, 0x21, 0x00


	//----- nvinfo : EIATTR_KPARAM_INFO
	.align		4
.L_75:
        /*0018*/ 	.byte	0x04, 0x17
        /*001a*/ 	.short	(.L_77 - .L_76)
.L_76:
        /*001c*/ 	.word	0x00000000
        /*0020*/ 	.short	0x0000
        /*0022*/ 	.short	0x0000
        /*0024*/ 	.byte	0x00, 0xf5, 0x21, 0x00


	//----- nvinfo : EIATTR_SPARSE_MMA_MASK
	.align		4
.L_77:
        /*0028*/ 	.byte	0x03, 0x50
        /*002a*/ 	.short	0x0000


	//----- nvinfo : EIATTR_MAXREG_COUNT
	.align		4
        /*002c*/ 	.byte	0x03, 0x1b
        /*002e*/ 	.short	0x00ff


	//----- nvinfo : EIATTR_NUM_BARRIERS
	.align		4
        /*0030*/ 	.byte	0x02, 0x4c
        /*0032*/ 	.byte	0x01
	.zero		1


	//----- nvinfo : EIATTR_MERCURY_ISA_VERSION
	.align		4
        /*0034*/ 	.byte	0x03, 0x5f
        /*0036*/ 	.short	0x0101


	//----- nvinfo : EIATTR_VRC_CTA_INIT_COUNT
	.align		4
        /*0038*/ 	.byte	0x02, 0x4a
	.zero		1
	.zero		1


	//----- nvinfo : EIATTR_EXIT_INSTR_OFFSETS
	.align		4
        /*003c*/ 	.byte	0x04, 0x1c
        /*003e*/ 	.short	(.L_79 - .L_78)


	//   ....[0]....
.L_78:
        /*0040*/ 	.word	0x000003b0


	//----- nvinfo : EIATTR_CBANK_PARAM_SIZE
	.align		4
.L_79:
        /*0044*/ 	.byte	0x03, 0x19
        /*0046*/ 	.short	0x0010


	//----- nvinfo : EIATTR_PARAM_CBANK
	.align		4
        /*0048*/ 	.byte	0x04, 0x0a
        /*004a*/ 	.short	(.L_81 - .L_80)
	.align		4
.L_80:
        /*004c*/ 	.word	index@(.nv.constant0._Z46transpose2d_shared_no_bank_conflict_ilp_kernelILi128ELi128EEvPfS0_)
        /*0050*/ 	.short	0x0380
        /*0052*/ 	.short	0x0010


	//----- nvinfo : EIATTR_SW_WAR
	.align		4
.L_81:
        /*0054*/ 	.byte	0x04, 0x36
        /*0056*/ 	.short	(.L_83 - .L_82)
.L_82:
        /*0058*/ 	.word	0x00000008
.L_83:


//--------------------- .nv.info._Z46transpose2d_shared_no_bank_conflict_ilp_kernelILi128ELi64EEvPfS0_ --------------------------
	.section	.nv.info._Z46transpose2d_shared_no_bank_conflict_ilp_kernelILi128ELi64EEvPfS0_,"",@"SHT_CUDA_INFO"
	.sectionflags	@""
	.align	4


	//----- nvinfo : EIATTR_CUDA_API_VERSION
	.align		4
        /*0000*/ 	.byte	0x04, 0x37
        /*0002*/ 	.short	(.L_85 - .L_84)
.L_84:
        /*0004*/ 	.word	0x00000082


	//----- nvinfo : EIATTR_KPARAM_INFO
	.align		4
.L_85:
        /*0008*/ 	.byte	0x04, 0x17
        /*000a*/ 	.short	(.L_87 - .L_86)
.L_86:
        /*000c*/ 	.word	0x00000000
        /*0010*/ 	.short	0x0001
        /*0012*/ 	.short	0x0008
        /*0014*/ 	.byte	0x00, 0xf5, 0x21, 0x00


	//----- nvinfo : EIATTR_KPARAM_INFO
	.align		4
.L_87:
        /*0018*/ 	.byte	0x04, 0x17
        /*001a*/ 	.short	(.L_89 - .L_88)
.L_88:
        /*001c*/ 	.word	0x00000000
        /*0020*/ 	.short	0x0000
        /*0022*/ 	.short	0x0000
        /*0024*/ 	.byte	0x00, 0xf5, 0x21, 0x00


	//----- nvinfo : EIATTR_SPARSE_MMA_MASK
	.align		4
.L_89:
        /*0028*/ 	.byte	0x03, 0x50
        /*002a*/ 	.short	0x0000


	//----- nvinfo : EIATTR_MAXREG_COUNT
	.align		4
        /*002c*/ 	.byte	0x03, 0x1b
        /*002e*/ 	.short	0x00ff


	//----- nvinfo : EIATTR_NUM_BARRIERS
	.align		4
        /*0030*/ 	.byte	0x02, 0x4c
        /*0032*/ 	.byte	0x01
	.zero		1


	//----- nvinfo : EIATTR_MERCURY_ISA_VERSION
	.align		4
        /*0034*/ 	.byte	0x03, 0x5f
        /*0036*/ 	.short	0x0101


	//----- nvinfo : EIATTR_VRC_CTA_INIT_COUNT
	.align		4
        /*0038*/ 	.byte	0x02, 0x4a
	.zero		1
	.zero		1


	//----- nvinfo : EIATTR_EXIT_INSTR_OFFSETS
	.align		4
        /*003c*/ 	.byte	0x04, 0x1c
        /*003e*/ 	.short	(.L_91 - .L_90)


	//   ....[0]....
.L_90:
        /*0040*/ 	.word	0x000003b0


	//----- nvinfo : EIATTR_CBANK_PARAM_SIZE
	.align		4
.L_91:
        /*0044*/ 	.byte	0x03, 0x19
        /*0046*/ 	.short	0x0010


	//----- nvinfo : EIATTR_PARAM_CBANK
	.align		4
        /*0048*/ 	.byte	0x04, 0x0a
        /*004a*/ 	.short	(.L_93 - .L_92)
	.align		4
.L_92:
        /*004c*/ 	.word	index@(.nv.constant0._Z46transpose2d_shared_no_bank_conflict_ilp_kernelILi128ELi64EEvPfS0_)
        /*0050*/ 	.short	0x0380
        /*0052*/ 	.short	0x0010


	//----- nvinfo : EIATTR_SW_WAR
	.align		4
.L_93:
        /*0054*/ 	.byte	0x04, 0x36
        /*0056*/ 	.short	(.L_95 - .L_94)
.L_94:
        /*0058*/ 	.word	0x00000008
.L_95:


//--------------------- .nv.info._Z46transpose2d_shared_no_bank_conflict_ilp_kernelILi32ELi32EEvPfS0_ --------------------------
	.section	.nv.info._Z46transpose2d_shared_no_bank_conflict_ilp_kernelILi32ELi32EEvPfS0_,"",@"SHT_CUDA_INFO"
	.sectionflags	@""
	.align	4


	//----- nvinfo : EIATTR_CUDA_API_VERSION
	.align		4
        /*0000*/ 	.byte	0x04, 0x37
        /*0002*/ 	.short	(.L_97 - .L_96)
.L_96:
        /*0004*/ 	.word	0x00000082


	//----- nvinfo : EIATTR_KPARAM_INFO
	.align		4
.L_97:
        /*0008*/ 	.byte	0x04, 0x17
        /*000a*/ 	.short	(.L_99 - .L_98)
.L_98:
        /*000c*/ 	.word	0x00000000
        /*0010*/ 	.short	0x0001
        /*0012*/ 	.short	0x0008
        /*0014*/ 	.byte	0x00, 0xf5, 0x21, 0x00


	//----- nvinfo : EIATTR_KPARAM_INFO
	.align		4
.L_99:
        /*0018*/ 	.byte	0x04, 0x17
        /*001a*/ 	.short	(.L_101 - .L_100)
.L_100:
        /*001c*/ 	.word	0x00000000
        /*0020*/ 	.short	0x0000
        /*0022*/ 	.short	0x0000
        /*0024*/ 	.byte	0x00, 0xf5, 0x21, 0x00


	//----- nvinfo : EIATTR_SPARSE_MMA_MASK
	.align		4
.L_101:
        /*0028*/ 	.byte	0x03, 0x50
        /*002a*/ 	.short	0x0000


	//----- nvinfo : EIATTR_MAXREG_COUNT
	.align		4
        /*002c*/ 	.byte	0x03, 0x1b
        /*002e*/ 	.short	0x00ff


	//----- nvinfo : EIATTR_NUM_BARRIERS
	.align		4
        /*0030*/ 	.byte	0x02, 0x4c
        /*0032*/ 	.byte	0x01
	.zero		1


	//----- nvinfo : EIATTR_MERCURY_ISA_VERSION
	.align		4
        /*0034*/ 	.byte	0x03, 0x5f
        /*0036*/ 	.short	0x0101


	//----- nvinfo : EIATTR_VRC_CTA_INIT_COUNT
	.align		4
        /*0038*/ 	.byte	0x02, 0x4a
	.zero		1
	.zero		1


	//----- nvinfo : EIATTR_EXIT_INSTR_OFFSETS
	.align		4
        /*003c*/ 	.byte	0x04, 0x1c
        /*003e*/ 	.short	(.L_103 - .L_102)


	//   ....[0]....
.L_102:
        /*0040*/ 	.word	0x000003b0


	//----- nvinfo : EIATTR_CBANK_PARAM_SIZE
	.align		4
.L_103:
        /*0044*/ 	.byte	0x03, 0x19
        /*0046*/ 	.short	0x0010


	//----- nvinfo : EIATTR_PARAM_CBANK
	.align		4
        /*0048*/ 	.byte	0x04, 0x0a
        /*004a*/ 	.short	(.L_105 - .L_104)
	.align		4
.L_104:
        /*004c*/ 	.word	index@(.nv.constant0._Z46transpose2d_shared_no_bank_conflict_ilp_kernelILi32ELi32EEvPfS0_)
        /*0050*/ 	.short	0x0380
        /*0052*/ 	.short	0x0010


	//----- nvinfo : EIATTR_SW_WAR
	.align		4
.L_105:
        /*0054*/ 	.byte	0x04, 0x36
        /*0056*/ 	.short	(.L_107 - .L_106)
.L_106:
        /*0058*/ 	.word	0x00000008
.L_107:


//--------------------- .nv.callgraph             --------------------------
	.section	.nv.callgraph,"",@"SHT_CUDA_CALLGRAPH"
	.align	4
	.sectionentsize	8
	.align		4
        /*0000*/ 	.word	0x00000000
	.align		4
        /*0004*/ 	.word	0xffffffff
	.align		4
        /*0008*/ 	.word	0x00000000
	.align		4
        /*000c*/ 	.word	0xfffffffe
	.align		4
        /*0010*/ 	.word	0x00000000
	.align		4
        /*0014*/ 	.word	0xfffffffd
	.align		4
        /*0018*/ 	.word	0x00000000
	.align		4
        /*001c*/ 	.word	0xfffffffc


//--------------------- .text._Z46transpose2d_shared_no_bank_conflict_ilp_kernelILi10240ELi10240EEvPfS0_ --------------------------
	.section	.text._Z46transpose2d_shared_no_bank_conflict_ilp_kernelILi10240ELi10240EEvPfS0_,"ax",@progbits
	.align	128
        .global         _Z46transpose2d_shared_no_bank_conflict_ilp_kernelILi10240ELi10240EEvPfS0_
        .type           _Z46transpose2d_shared_no_bank_conflict_ilp_kernelILi10240ELi10240EEvPfS0_,@function
        .size           _Z46transpose2d_shared_no_bank_conflict_ilp_kernelILi10240ELi10240EEvPfS0_,(.L_x_6 - _Z46transpose2d_shared_no_bank_conflict_ilp_kernelILi10240ELi10240EEvPfS0_)
        .other          _Z46transpose2d_shared_no_bank_conflict_ilp_kernelILi10240ELi10240EEvPfS0_,@"STO_CUDA_ENTRY STV_DEFAULT"
_Z46transpose2d_shared_no_bank_conflict_ilp_kernelILi10240ELi10240EEvPfS0_:
.text._Z46transpose2d_shared_no_bank_conflict_ilp_kernelILi10240ELi10240EEvPfS0_:
[----:B------:R-:W-:Y:S01]  /*0000*/  LDC R1, c[0x0][0x37c] ;  /* 0x0000df00ff017b82 */ /* 0x000fe20000000800 */
[----:B------:R-:W0:Y:S07]  /*0010*/  S2R R0, SR_TID.Y ;  /* 0x0000000000007919 */ /* 0x000e2e0000002200 */
[----:B------:R-:W1:Y:S01]  /*0020*/  LDC.64 R6, c[0x0][0x388] ;  /* 0x0000e200ff067b82 */ /* 0x000e620000000a00 */
[----:B------:R-:W2:Y:S01]  /*0030*/  LDCU.64 UR4, c[0x0][0x358] ;  /* 0x00006b00ff0477ac */ /* 0x000ea20008000a00 */
[----:B------:R-:W3:Y:S01]  /*0040*/  S2R R5, SR_TID.X ;  /* 0x0000000000057919 */ /* 0x000ee20000002100 */
[----:B------:R-:W4:Y:S01]  /*0050*/  S2R R2, SR_CTAID.Y ;  /* 0x0000000000027919 */ /* 0x000f220000002600 */
[----:B------:R-:W5:Y:S01]  /*0060*/  S2R R3, SR_CTAID.X ;  /* 0x0000000000037919 */ /* 0x000f620000002500 */
[----:B0-----:R-:W-:-:S04]  /*0070*/  SHF.L.U32 R4, R0, 0xa, RZ ;  /* 0x0000000a00047819 */ /* 0x001fc800000006ff */
[----:B---3--:R-:W-:-:S05]  /*0080*/  LOP3.LUT R9, R4, R5, RZ, 0xfc, !PT ;  /* 0x0000000504097212 */ /* 0x008fca00078efcff */
[----:B----4-:R-:W-:-:S05]  /*0090*/  IMAD R4, R2, 0x8000, R9 ;  /* 0x0000800002047824 */ /* 0x010fca00078e0209 */
[----:B-----5:R-:W-:-:S05]  /*00a0*/  LEA R9, R3, R4, 0x5 ;  /* 0x0000000403097211 */ /* 0x020fca00078e28ff */
[----:B-1----:R-:W-:-:S03]  /*00b0*/  IMAD.WIDE R6, R9, 0x4, R6 ;  /* 0x0000000409067825 */ /* 0x002fc600078e0206 */
[C---:B------:R-:W-:Y:S02]  /*00c0*/  IADD3 R8, P0, PT, R6.reuse, 0x6000000, RZ ;  /* 0x0600000006087810 */ /* 0x040fe40007f1e0ff */
[----:B--2---:R0:W2:Y:S01]  /*00d0*/  LDG.E.CONSTANT R4, desc[UR4][R6.64] ;  /* 0x0000000406047981 */ /* 0x0040a2000c1e9900 */
[C---:B------:R-:W-:Y:S02]  /*00e0*/  IADD3 R10, P1, PT, R6.reuse, 0xd000000, RZ ;  /* 0x0d000000060a7810 */ /* 0x040fe40007f3e0ff */
[----:B------:R-:W-:Y:S01]  /*00f0*/  IADD3 R12, P2, PT, R6, 0x13000000, RZ ;  /* 0x13000000060c7810 */ /* 0x000fe20007f5e0ff */
[----:B------:R-:W-:Y:S01]  /*0100*/  IMAD.X R9, RZ, RZ, R7, P0 ;  /* 0x000000ffff097224 */ /* 0x000fe200000e0607 */
[----:B------:R-:W-:-:S03]  /*0110*/  IADD3.X R11, PT, PT, RZ, R7, RZ, P1, !PT ;  /* 0x00000007ff0b7210 */ /* 0x000fc60000ffe4ff */
[----:B------:R-:W-:Y:S01]  /*0120*/  IMAD.X R13, RZ, RZ, R7, P2 ;  /* 0x000000ffff0d7224 */ /* 0x000fe200010e0607 */
[----:B------:R-:W3:Y:S04]  /*0130*/  LDG.E.CONSTANT R8, desc[UR4][R8.64+0x400000] ;  /* 0x4000000408087981 */ /* 0x000ee8000c1e9900 */
[----:B------:R1:W4:Y:S04]  /*0140*/  LDG.E.CONSTANT R11, desc[UR4][R10.64+-0x800000] ;  /* 0x800000040a0b7981 */ /* 0x000328000c1e9900 */
[----:B------:R5:W4:Y:S01]  /*0150*/  LDG.E.CONSTANT R13, desc[UR4][R12.64+-0x400000] ;  /* 0xc00000040c0d7981 */ /* 0x000b22000c1e9900 */
[----:B------:R-:W0:Y:S01]  /*0160*/  S2R R19, SR_CgaCtaId ;  /* 0x0000000000137919 */ /* 0x000e220000008800 */
[----:B------:R-:W-:-:S04]  /*0170*/  MOV R14, 0x400 ;  /* 0x00000400000e7802 */ /* 0x000fc80000000f00 */
[C---:B------:R-:W-:Y:S01]  /*0180*/  IADD3 R16, PT, PT, R14.reuse, 0x1080, RZ ;  /* 0x000010800e107810 */ /* 0x040fe20007ffe0ff */
[C---:B------:R-:W-:Y:S01]  /*0190*/  VIADD R17, R14.reuse, 0x2100 ;  /* 0x000021000e117836 */ /* 0x040fe20000000000 */
[C---:B0-----:R-:W-:Y:S02]  /*01a0*/  LEA R15, R19.reuse, R14, 0x18 ;  /* 0x0000000e130f7211 */ /* 0x041fe400078ec0ff */
[----:B------:R-:W-:Y:S02]  /*01b0*/  IADD3 R14, PT, PT, R14, 0x3180, RZ ;  /* 0x000031800e0e7810 */ /* 0x000fe40007ffe0ff */
[C---:B------:R-:W-:Y:S01]  /*01c0*/  LEA R16, R19.reuse, R16, 0x18 ;  /* 0x0000001013107211 */ /* 0x040fe200078ec0ff */
[C---:B------:R-:W-:Y:S01]  /*01d0*/  IMAD R6, R0.reuse, 0x84, R15 ;  /* 0x0000008400067824 */ /* 0x040fe200078e020f */
[C---:B------:R-:W-:Y:S02]  /*01e0*/  LEA R17, R19.reuse, R17, 0x18 ;  /* 0x0000001113117211 */ /* 0x040fe400078ec0ff */
[----:B------:R-:W-:Y:S01]  /*01f0*/  LEA R14, R19, R14, 0x18 ;  /* 0x0000000e130e7211 */ /* 0x000fe200078ec0ff */
[----:B-1----:R-:W-:-:S02]  /*0200*/  IMAD R10, R0, 0x84, R16 ;  /* 0x00000084000a7824 */ /* 0x002fc400078e0210 */
[C---:B------:R-:W-:Y:S02]  /*0210*/  IMAD R7, R5.reuse, 0x4, R6 ;  /* 0x0000000405077824 */ /* 0x040fe400078e0206 */
[C---:B-----5:R-:W-:Y:S02]  /*0220*/  IMAD R12, R0.reuse, 0x84, R17 ;  /* 0x00000084000c7824 */ /* 0x060fe400078e0211 */
[----:B------:R-:W-:Y:S01]  /*0230*/  IMAD R6, R0, 0x84, R14 ;  /* 0x0000008400067824 */ /* 0x000fe200078e020e */
[C---:B------:R-:W-:Y:S01]  /*0240*/  LEA R9, R5.reuse, R10, 0x2 ;  /* 0x0000000a05097211 */ /* 0x040fe200078e10ff */
[----:B------:R-:W-:-:S03]  /*0250*/  IMAD R12, R5, 0x4, R12 ;  /* 0x00000004050c7824 */ /* 0x000fc600078e020c */
[C---:B------:R-:W-:Y:S01]  /*0260*/  LEA R10, R5.reuse, R6, 0x2 ;  /* 0x00000006050a7211 */ /* 0x040fe200078e10ff */
[C---:B------:R-:W-:Y:S02]  /*0270*/  IMAD R19, R5.reuse, 0x84, R16 ;  /* 0x0000008405137824 */ /* 0x040fe400078e0210 */
[C---:B------:R-:W-:Y:S02]  /*0280*/  IMAD R17, R5.reuse, 0x84, R17 ;  /* 0x0000008405117824 */ /* 0x040fe400078e0211 */
[C---:B------:R-:W-:Y:S02]  /*0290*/  IMAD R15, R5.reuse, 0x84, R15 ;  /* 0x00000084050f7824 */ /* 0x040fe400078e020f */
[----:B------:R-:W-:Y:S01]  /*02a0*/  IMAD R21, R5, 0x84, R14 ;  /* 0x0000008405157824 */ /* 0x000fe200078e020e */
[C---:B------:R-:W-:Y:S01]  /*02b0*/  LEA R19, R0.reuse, R19, 0x2 ;  /* 0x0000001300137211 */ /* 0x040fe200078e10ff */
[C---:B------:R-:W-:Y:S01]  /*02c0*/  IMAD R15, R0.reuse, 0x4, R15 ;  /* 0x00000004000f7824 */ /* 0x040fe200078e020f */
[C---:B------:R-:W-:Y:S01]  /*02d0*/  LEA R17, R0.reuse, R17, 0x2 ;  /* 0x0000001100117211 */ /* 0x040fe200078e10ff */
[----:B------:R-:W-:Y:S01]  /*02e0*/  IMAD R21, R0, 0x4, R21 ;  /* 0x0000000400157824 */ /* 0x000fe200078e0215 */
[----:B------:R-:W-:-:S02]  /*02f0*/  LEA R2, R2, R5, 0x5 ;  /* 0x0000000502027211 */ /* 0x000fc400078e28ff */
[----:B------:R-:W-:-:S05]  /*0300*/  LEA R3, R3, R0, 0x5 ;  /* 0x0000000003037211 */ /* 0x000fca00078e28ff */
[----:B------:R-:W-:Y:S01]  /*0310*/  IMAD R3, R3, 0x2800, R2 ;  /* 0x0000280003037824 */ /* 0x000fe200078e0202 */
[----:B--2---:R0:W-:Y:S04]  /*0320*/  STS [R7], R4 ;  /* 0x0000000407007388 */ /* 0x0041e80000000800 */
[----:B---3--:R-:W-:Y:S01]  /*0330*/  STS [R9], R8 ;  /* 0x0000000809007388 */ /* 0x008fe20000000800 */
[----:B0-----:R-:W0:Y:S03]  /*0340*/  LDC.64 R6, c[0x0][0x380] ;  /* 0x0000e000ff067b82 */ /* 0x001e260000000a00 */
[----:B----4-:R-:W-:Y:S04]  /*0350*/  STS [R12], R11 ;  /* 0x0000000b0c007388 */ /* 0x010fe80000000800 */
[----:B------:R-:W-:Y:S01]  /*0360*/  STS [R10], R13 ;  /* 0x0000000d0a007388 */ /* 0x000fe20000000800 */
[----:B------:R-:W-:Y:S06]  /*0370*/  BAR.SYNC.DEFER_BLOCKING 0x0 ;  /* 0x0000000000007b1d */ /* 0x000fec0000010000 */
[----:B------:R-:W1:Y:S04]  /*0380*/  LDS R15, [R15] ;  /* 0x000000000f0f7984 */ /* 0x000e680000000800 */
[----:B------:R-:W2:Y:S04]  /*0390*/  LDS R19, [R19] ;  /* 0x0000000013137984 */ /* 0x000ea80000000800 */
[----:B------:R-:W3:Y:S04]  /*03a0*/  LDS R17, [R17] ;  /* 0x0000000011117984 */ /* 0x000ee80000000800 */
[----:B------:R-:W4:Y:S01]  /*03b0*/  LDS R21, [R21] ;  /* 0x0000000015157984 */ /* 0x000f220000000800 */
[----:B0-----:R-:W-:-:S05]  /*03c0*/  IMAD.WIDE R2, R3, 0x4, R6 ;  /* 0x0000000403027825 */ /* 0x001fca00078e0206 */
[----:B-1----:R-:W-:Y:S04]  /*03d0*/  STG.E desc[UR4][R2.64], R15 ;  /* 0x0000000f02007986 */ /* 0x002fe8000c101904 */
[----:B--2---:R-:W-:Y:S04]  /*03e0*/  STG.E desc[UR4][R2.64+0x2800], R19 ;  /* 0x0028001302007986 */ /* 0x004fe8000c101904 */
[----:B---3--:R-:W-:Y:S04]  /*03f0*/  STG.E desc[UR4][R2.64+0x5000], R17 ;  /* 0x0050001102007986 */ /* 0x008fe8000c101904 */
[----:B----4-:R-:W-:Y:S01]  /*0400*/  STG.E desc[UR4][R2.64+0x7800], R21 ;  /* 0x0078001502007986 */ /* 0x010fe2000c101904 */
[----:B------:R-:W-:Y:S05]  /*0410*/  EXIT ;  /* 0x000000000000794d */ /* 0x000fea0003800000 */
.L_x_0:
[----:B------:R-:W-:-:S00]  /*0420*/  BRA `(.L_x_0) ;  /* 0xfffffffc00fc7947 */ /* 0x000fc0000383ffff */
[----:B------:R-:W-:-:S00]  /*0430*/  NOP ;  /* 0x0000000000007918 */ /* 0x000fc00000000000 */
        /* <DEDUP_REMOVED lines=12> */
.L_x_6:


//--------------------- .text._Z46transpose2d_shared_no_bank_conflict_ilp_kernelILi1024ELi6400EEvPfS0_ --------------------------
	.section	.text._Z46transpose2d_shared_no_bank_conflict_ilp_kernelILi1024ELi6400EEvPfS0_,"ax",@progbits
	.align	128
        .global         _Z46transpose2d_shared_no_bank_conflict_ilp_kernelILi1024ELi6400EEvPfS0_
        .type           _Z46transpose2d_shared_no_bank_conflict_ilp_kernelILi1024ELi6400EEvPfS0_,@function
        .size           _Z46transpose2d_shared_no_bank_conflict_ilp_kernelILi1024ELi6400EEvPfS0_,(.L_x_7 - _Z46transpose2d_shared_no_bank_conflict_ilp_kernelILi1024ELi6400EEvPfS0_)
        .other          _Z46transpose2d_shared_no_bank_conflict_ilp_kernelILi1024ELi6400EEvPfS0_,@"STO_CUDA_ENTRY STV_DEFAULT"
_Z46transpose2d_shared_no_bank_conflict_ilp_kernelILi1024ELi6400EEvPfS0_:
.text._Z46transpose2d_shared_no_bank_conflict_ilp_kernelILi1024ELi6400EEvPfS0_:
        /* <DEDUP_REMOVED lines=12> */
[----:B------:R-:W-:Y:S02]  /*00c0*/  IADD3 R8, P0, PT, R6, 0x1000000, RZ ;  /* 0x0100000006087810 */ /* 0x000fe40007f1e0ff */
[----:B--2---:R-:W2:Y:S03]  /*00d0*/  LDG.E.CONSTANT R4, desc[UR4][R6.64] ;  /* 0x0000000406047981 */ /* 0x004ea6000c1e9900 */
[----:B------:R-:W-:Y:S01]  /*00e0*/  IMAD.X R9, RZ, RZ, R7, P0 ;  /* 0x000000ffff097224 */ /* 0x000fe200000e0607 */
[----:B------:R0:W3:Y:S04]  /*00f0*/  LDG.E.CONSTANT R12, desc[UR4][R6.64+0x640000] ;  /* 0x64000004060c7981 */ /* 0x0000e8000c1e9900 */
[----:B------:R-:W4:Y:S04]  /*0100*/  LDG.E.CONSTANT R14, desc[UR4][R8.64+-0x380000] ;  /* 0xc8000004080e7981 */ /* 0x000f28000c1e9900 */
[----:B------:R1:W5:Y:S01]  /*0110*/  LDG.E.CONSTANT R16, desc[UR4][R8.64+0x2c0000] ;  /* 0x2c00000408107981 */ /* 0x000362000c1e9900 */
[----:B------:R-:W0:Y:S01]  /*0120*/  S2R R18, SR_CgaCtaId ;  /* 0x0000000000127919 */ /* 0x000e220000008800 */
[----:B------:R-:W-:-:S04]  /*0130*/  MOV R10, 0x400 ;  /* 0x00000400000a7802 */ /* 0x000fc80000000f00 */
[C---:B------:R-:W-:Y:S01]  /*0140*/  IADD3 R13, PT, PT, R10.reuse, 0x1080, RZ ;  /* 0x000010800a0d7810 */ /* 0x040fe20007ffe0ff */
[C---:B------:R-:W-:Y:S01]  /*0150*/  VIADD R15, R10.reuse, 0x2100 ;  /* 0x000021000a0f7836 */ /* 0x040fe20000000000 */
[----:B------:R-:W-:Y:S02]  /*0160*/  IADD3 R17, PT, PT, R10, 0x3180, RZ ;  /* 0x000031800a117810 */ /* 0x000fe40007ffe0ff */
[C---:B0-----:R-:W-:Y:S02]  /*0170*/  LEA R11, R18.reuse, R10, 0x18 ;  /* 0x0000000a120b7211 */ /* 0x041fe400078ec0ff */
[C---:B------:R-:W-:Y:S02]  /*0180*/  LEA R13, R18.reuse, R13, 0x18 ;  /* 0x0000000d120d7211 */ /* 0x040fe400078ec0ff */
[----:B------:R-:W-:Y:S01]  /*0190*/  LEA R15, R18, R15, 0x18 ;  /* 0x0000000f120f7211 */ /* 0x000fe200078ec0ff */
[----:B------:R-:W-:Y:S01]  /*01a0*/  IMAD R6, R0, 0x84, R11 ;  /* 0x0000008400067824 */ /* 0x000fe200078e020b */
[----:B------:R-:W-:Y:S01]  /*01b0*/  LEA R18, R18, R17, 0x18 ;  /* 0x0000001112127211 */ /* 0x000fe200078ec0ff */
[----:B------:R-:W-:-:S02]  /*01c0*/  IMAD R10, R0, 0x84, R13 ;  /* 0x00000084000a7824 */ /* 0x000fc400078e020d */
[C---:B------:R-:W-:Y:S02]  /*01d0*/  IMAD R7, R5.reuse, 0x4, R6 ;  /* 0x0000000405077824 */ /* 0x040fe400078e0206 */
[C---:B-1----:R-:W-:Y:S02]  /*01e0*/  IMAD R8, R0.reuse, 0x84, R15 ;  /* 0x0000008400087824 */ /* 0x042fe400078e020f */
        /* <DEDUP_REMOVED lines=8> */
[C---:B------:R-:W-:Y:S02]  /*0270*/  LEA R11, R0.reuse, R11, 0x2 ;  /* 0x0000000b000b7211 */ /* 0x040fe400078e10ff */
[C---:B------:R-:W-:Y:S01]  /*0280*/  LEA R15, R0.reuse, R15, 0x2 ;  /* 0x0000000f000f7211 */ /* 0x040fe200078e10ff */
[C---:B------:R-:W-:Y:S01]  /*0290*/  IMAD R13, R0.reuse, 0x4, R13 ;  /* 0x00000004000d7824 */ /* 0x040fe200078e020d */
[----:B------:R-:W-:Y:S01]  /*02a0*/  LEA R21, R0, R21, 0x2 ;  /* 0x0000001500157211 */ /* 0x000fe200078e10ff */
[----:B------:R-:W-:Y:S01]  /*02b0*/  IMAD R2, R2, 0x20, R5 ;  /* 0x0000002002027824 */ /* 0x000fe200078e0205 */
[----:B------:R-:W-:-:S04]  /*02c0*/  LEA R3, R3, R0, 0x5 ;  /* 0x0000000003037211 */ /* 0x000fc800078e28ff */
[----:B------:R-:W-:Y:S01]  /*02d0*/  LEA R3, R3, R2, 0xa ;  /* 0x0000000203037211 */ /* 0x000fe200078e50ff */
[----:B--2---:R0:W-:Y:S04]  /*02e0*/  STS [R7], R4 ;  /* 0x0000000407007388 */ /* 0x0041e80000000800 */
[----:B---3--:R-:W-:Y:S04]  /*02f0*/  STS [R9], R12 ;  /* 0x0000000c09007388 */ /* 0x008fe80000000800 */
[----:B----4-:R-:W-:Y:S01]  /*0300*/  STS [R17], R14 ;  /* 0x0000000e11007388 */ /* 0x010fe20000000800 */
[----:B0-----:R-:W0:Y:S03]  /*0310*/  LDC.64 R6, c[0x0][0x380] ;  /* 0x0000e000ff067b82 */ /* 0x001e260000000a00 */
[----:B-----5:R-:W-:Y:S05]  /*0320*/  STS [R19], R16 ;  /* 0x0000001013007388 */ /* 0x020fea0000000800 */
        /* <DEDUP_REMOVED lines=11> */
.L_x_1:
        /* <DEDUP_REMOVED lines=10> */
.L_x_7:


//--------------------- .text._Z46transpose2d_shared_no_bank_conflict_ilp_kernelILi1024ELi1024EEvPfS0_ --------------------------
	.section	.text._Z46transpose2d_shared_no_bank_conflict_ilp_kernelILi1024ELi1024EEvPfS0_,"ax",@progbits
	.align	128
        .global         _Z46transpose2d_shared_no_bank_conflict_ilp_kernelILi1024ELi1024EEvPfS0_
        .type           _Z46transpose2d_shared_no_bank_conflict_ilp_kernelILi1024ELi1024EEvPfS0_,@function
        .size           _Z46transpose2d_shared_no_bank_conflict_ilp_kernelILi1024ELi1024EEvPfS0_,(.L_x_8 - _Z46transpose2d_shared_no_bank_conflict_ilp_kernelILi1024ELi1024EEvPfS0_)
        .other          _Z46transpose2d_shared_no_bank_conflict_ilp_kernelILi1024ELi1024EEvPfS0_,@"STO_CUDA_ENTRY STV_DEFAULT"
_Z46transpose2d_shared_no_bank_conflict_ilp_kernelILi1024ELi1024EEvPfS0_:
.text._Z46transpose2d_shared_no_bank_conflict_ilp_kernelILi1024ELi1024EEvPfS0_:
        /* <DEDUP_REMOVED lines=11> */
[----:B-1----:R-:W-:-:S05]  /*00b0*/  IMAD.WIDE R6, R9, 0x4, R6 ;  /* 0x0000000409067825 */ /* 0x002fca00078e0206 */
[----:B--2---:R-:W2:Y:S04]  /*00c0*/  LDG.E.CONSTANT R4, desc[UR4][R6.64] ;  /* 0x0000000406047981 */ /* 0x004ea8000c1e9900 */
[----:B------:R-:W3:Y:S04]  /*00d0*/  LDG.E.CONSTANT R10, desc[UR4][R6.64+0x100000] ;  /* 0x10000004060a7981 */ /* 0x000ee8000c1e9900 */
[----:B------:R-:W4:Y:S04]  /*00e0*/  LDG.E.CONSTANT R14, desc[UR4][R6.64+0x200000] ;  /* 0x20000004060e7981 */ /* 0x000f28000c1e9900 */
[----:B------:R0:W5:Y:S01]  /*00f0*/  LDG.E.CONSTANT R16, desc[UR4][R6.64+0x300000] ;  /* 0x3000000406107981 */ /* 0x000162000c1e9900 */
[----:B------:R-:W-:Y:S01]  /*0100*/  MOV R8, 0x400 ;  /* 0x0000040000087802 */ /* 0x000fe20000000f00 */
[----:B------:R-:W-:Y:S01]  /*0110*/  IMAD R2, R2, 0x20, R5 ;  /* 0x0000002002027824 */ /* 0x000fe200078e0205 */
[----:B------:R-:W-:Y:S01]  /*0120*/  LEA R3, R3, R0, 0x5 ;  /* 0x0000000003037211 */ /* 0x000fe200078e28ff */
[----:B------:R-:W1:Y:S01]  /*0130*/  S2R R18, SR_CgaCtaId ;  /* 0x0000000000127919 */ /* 0x000e620000008800 */
[C---:B------:R-:W-:Y:S01]  /*0140*/  IADD3 R12, PT, PT, R8.reuse, 0x2100, RZ ;  /* 0x00002100080c7810 */ /* 0x040fe20007ffe0ff */
[C---:B------:R-:W-:Y:S01]  /*0150*/  VIADD R11, R8.reuse, 0x1080 ;  /* 0x00001080080b7836 */ /* 0x040fe20000000000 */
[----:B------:R-:W-:Y:S01]  /*0160*/  LEA R3, R3, R2, 0xa ;  /* 0x0000000203037211 */ /* 0x000fe200078e50ff */
[----:B------:R-:W-:Y:S01]  /*0170*/  VIADD R13, R8, 0x3180 ;  /* 0x00003180080d7836 */ /* 0x000fe20000000000 */
[----:B-1----:R-:W-:-:S02]  /*0180*/  LEA R9, R18, R8, 0x18 ;  /* 0x0000000812097211 */ /* 0x002fc400078ec0ff */
[C---:B------:R-:W-:Y:S02]  /*0190*/  LEA R11, R18.reuse, R11, 0x18 ;  /* 0x0000000b120b7211 */ /* 0x040fe400078ec0ff */
[----:B------:R-:W-:Y:S01]  /*01a0*/  LEA R15, R18, R12, 0x18 ;  /* 0x0000000c120f7211 */ /* 0x000fe200078ec0ff */
[----:B------:R-:W-:Y:S01]  /*01b0*/  IMAD R8, R0, 0x84, R9 ;  /* 0x0000008400087824 */ /* 0x000fe200078e0209 */
[----:B------:R-:W-:Y:S01]  /*01c0*/  LEA R18, R18, R13, 0x18 ;  /* 0x0000000d12127211 */ /* 0x000fe200078ec0ff */
[C---:B------:R-:W-:Y:S02]  /*01d0*/  IMAD R12, R0.reuse, 0x84, R11 ;  /* 0x00000084000c7824 */ /* 0x040fe400078e020b */
[C---:B0-----:R-:W-:Y:S01]  /*01e0*/  IMAD R6, R0.reuse, 0x84, R15 ;  /* 0x0000008400067824 */ /* 0x041fe200078e020f */
[C---:B------:R-:W-:Y:S01]  /*01f0*/  LEA R7, R5.reuse, R8, 0x2 ;  /* 0x0000000805077211 */ /* 0x040fe200078e10ff */
[----:B------:R-:W-:Y:S01]  /*0200*/  IMAD R8, R0, 0x84, R18 ;  /* 0x0000008400087824 */ /* 0x000fe200078e0212 */
[C---:B------:R-:W-:Y:S01]  /*0210*/  LEA R13, R5.reuse, R12, 0x2 ;  /* 0x0000000c050d7211 */ /* 0x040fe200078e10ff */
[----:B------:R-:W-:-:S02]  /*0220*/  IMAD R17, R5, 0x4, R6 ;  /* 0x0000000405117824 */ /* 0x000fc400078e0206 */
[C---:B------:R-:W-:Y:S01]  /*0230*/  IMAD R9, R5.reuse, 0x84, R9 ;  /* 0x0000008405097824 */ /* 0x040fe200078e0209 */
[C---:B------:R-:W-:Y:S01]  /*0240*/  LEA R19, R5.reuse, R8, 0x2 ;  /* 0x0000000805137211 */ /* 0x040fe200078e10ff */
[C---:B------:R-:W-:Y:S02]  /*0250*/  IMAD R15, R5.reuse, 0x84, R15 ;  /* 0x00000084050f7824 */ /* 0x040fe400078e020f */
[C---:B------:R-:W-:Y:S01]  /*0260*/  IMAD R21, R5.reuse, 0x84, R18 ;  /* 0x0000008405157824 */ /* 0x040fe200078e0212 */
[C---:B------:R-:W-:Y:S01]  /*0270*/  LEA R9, R0.reuse, R9, 0x2 ;  /* 0x0000000900097211 */ /* 0x040fe200078e10ff */
[----:B------:R-:W-:Y:S01]  /*0280*/  IMAD R11, R5, 0x84, R11 ;  /* 0x00000084050b7824 */ /* 0x000fe200078e020b */
[C---:B------:R-:W-:Y:S02]  /*0290*/  LEA R15, R0.reuse, R15, 0x2 ;  /* 0x0000000f000f7211 */ /* 0x040fe400078e10ff */
[C---:B------:R-:W-:Y:S01]  /*02a0*/  LEA R21, R0.reuse, R21, 0x2 ;  /* 0x0000001500157211 */ /* 0x040fe200078e10ff */
[----:B------:R-:W-:Y:S01]  /*02b0*/  IMAD R11, R0, 0x4, R11 ;  /* 0x00000004000b7824 */ /* 0x000fe200078e020b */
[----:B--2---:R0:W-:Y:S04]  /*02c0*/  STS [R7], R4 ;  /* 0x0000000407007388 */ /* 0x0041e80000000800 */
[----:B---3--:R-:W-:Y:S04]  /*02d0*/  STS [R13], R10 ;  /* 0x0000000a0d007388 */ /* 0x008fe80000000800 */
[----:B----4-:R-:W-:Y:S01]  /*02e0*/  STS [R17], R14 ;  /* 0x0000000e11007388 */ /* 0x010fe20000000800 */
[----:B0-----:R-:W0:Y:S03]  /*02f0*/  LDC.64 R6, c[0x0][0x380] ;  /* 0x0000e000ff067b82 */ /* 0x001e260000000a00 */
[----:B-----5:R-:W-:Y:S05]  /*0300*/  STS [R19], R16 ;  /* 0x0000001013007388 */ /* 0x020fea0000000800 */
[----:B------:R-:W-:Y:S01]  /*0310*/  BAR.SYNC.DEFER_BLOCKING 0x0 ;  /* 0x0000000000007b1d */ /* 0x000fe20000010000 */
[----:B0-----:R-:W-:-:S05]  /*0320*/  IMAD.WIDE R2, R3, 0x4, R6 ;  /* 0x0000000403027825 */ /* 0x001fca00078e0206 */
[----:B------:R-:W0:Y:S04]  /*0330*/  LDS R9, [R9] ;  /* 0x0000000009097984 */ /* 0x000e280000000800 */
[----:B------:R-:W1:Y:S04]  /*0340*/  LDS R11, [R11] ;  /* 0x000000000b0b7984 */ /* 0x000e680000000800 */
[----:B------:R-:W2:Y:S04]  /*0350*/  LDS R15, [R15] ;  /* 0x000000000f0f7984 */ /* 0x000ea80000000800 */
[----:B------:R-:W3:Y:S04]  /*0360*/  LDS R21, [R21] ;  /* 0x0000000015157984 */ /* 0x000ee80000000800 */
[----:B0-----:R-:W-:Y:S04]  /*0370*/  STG.E desc[UR4][R2.64], R9 ;  /* 0x0000000902007986 */ /* 0x001fe8000c101904 */
[----:B-1----:R-:W-:Y:S04]  /*0380*/  STG.E desc[UR4][R2.64+0x400], R11 ;  /* 0x0004000b02007986 */ /* 0x002fe8000c101904 */
[----:B--2---:R-:W-:Y:S04]  /*0390*/  STG.E desc[UR4][R2.64+0x800], R15 ;  /* 0x0008000f02007986 */ /* 0x004fe8000c101904 */
[----:B---3--:R-:W-:Y:S01]  /*03a0*/  STG.E desc[UR4][R2.64+0xc00], R21 ;  /* 0x000c001502007986 */ /* 0x008fe2000c101904 */
[----:B------:R-:W-:Y:S05]  /*03b0*/  EXIT ;  /* 0x000000000000794d */ /* 0x000fea0003800000 */
.L_x_2:
        /* <DEDUP_REMOVED lines=12> */
.L_x_8:


//--------------------- .text._Z46transpose2d_shared_no_bank_conflict_ilp_kernelILi128ELi128EEvPfS0_ --------------------------
	.section	.text._Z46transpose2d_shared_no_bank_conflict_ilp_kernelILi128ELi128EEvPfS0_,"ax",@progbits
	.align	128
        .global         _Z46transpose2d_shared_no_bank_conflict_ilp_kernelILi128ELi128EEvPfS0_
        .type           _Z46transpose2d_shared_no_bank_conflict_ilp_kernelILi128ELi128EEvPfS0_,@function
        .size           _Z46transpose2d_shared_no_bank_conflict_ilp_kernelILi128ELi128EEvPfS0_,(.L_x_9 - _Z46transpose2d_shared_no_bank_conflict_ilp_kernelILi128ELi128EEvPfS0_)
        .other          _Z46transpose2d_shared_no_bank_conflict_ilp_kernelILi128ELi128EEvPfS0_,@"STO_CUDA_ENTRY STV_DEFAULT"
_Z46transpose2d_shared_no_bank_conflict_ilp_kernelILi128ELi128EEvPfS0_:
.text._Z46transpose2d_shared_no_bank_conflict_ilp_kernelILi128ELi128EEvPfS0_:
        /* <DEDUP_REMOVED lines=60> */
.L_x_3:
        /* <DEDUP_REMOVED lines=12> */
.L_x_9:


//--------------------- .text._Z46transpose2d_shared_no_bank_conflict_ilp_kernelILi128ELi64EEvPfS0_ --------------------------
	.section	.text._Z46transpose2d_shared_no_bank_conflict_ilp_kernelILi128ELi64EEvPfS0_,"ax",@progbits
	.align	128
        .global         _Z46transpose2d_shared_no_bank_conflict_ilp_kernelILi128ELi64EEvPfS0_
        .type           _Z46transpose2d_shared_no_bank_conflict_ilp_kernelILi128ELi64EEvPfS0_,@function
        .size           _Z46transpose2d_shared_no_bank_conflict_ilp_kernelILi128ELi64EEvPfS0_,(.L_x_10 - _Z46transpose2d_shared_no_bank_conflict_ilp_kernelILi128ELi64EEvPfS0_)
        .other          _Z46transpose2d_shared_no_bank_conflict_ilp_kernelILi128ELi64EEvPfS0_,@"STO_CUDA_ENTRY STV_DEFAULT"
_Z46transpose2d_shared_no_bank_conflict_ilp_kernelILi128ELi64EEvPfS0_:
.text._Z46transpose2d_shared_no_bank_conflict_ilp_kernelILi128ELi64EEvPfS0_:
        /* <DEDUP_REMOVED lines=60> */
.L_x_4:
        /* <DEDUP_REMOVED lines=12> */
.L_x_10:


//--------------------- .text._Z46transpose2d_shared_no_bank_conflict_ilp_kernelILi32ELi32EEvPfS0_ --------------------------
	.section	.text._Z46transpose2d_shared_no_bank_conflict_ilp_kernelILi32ELi32EEvPfS0_,"ax",@progbits
	.align	128
        .global         _Z46transpose2d_shared_no_bank_conflict_ilp_kernelILi32ELi32EEvPfS0_
        .type           _Z46transpose2d_shared_no_bank_conflict_ilp_kernelILi32ELi32EEvPfS0_,@function
        .size           _Z46transpose2d_shared_no_bank_conflict_ilp_kernelILi32ELi32EEvPfS0_,(.L_x_11 - _Z46transpose2d_shared_no_bank_conflict_ilp_kernelILi32ELi32EEvPfS0_)
        .other          _Z46transpose2d_shared_no_bank_conflict_ilp_kernelILi32ELi32EEvPfS0_,@"STO_CUDA_ENTRY STV_DEFAULT"
_Z46transpose2d_shared_no_bank_conflict_ilp_kernelILi32ELi32EEvPfS0_:
.text._Z46transpose2d_shared_no_bank_conflict_ilp_kernelILi32ELi32EEvPfS0_:
        /* <DEDUP_REMOVED lines=60> */
.L_x_5:
        /* <DEDUP_REMOVED lines=12> */
.L_x_11:


//--------------------- .nv.shared._Z46transpose2d_shared_no_bank_conflict_ilp_kernelILi10240ELi10240EEvPfS0_ --------------------------
	.section	.nv.shared._Z46transpose2d_shared_no_bank_conflict_ilp_kernelILi10240ELi10240EEvPfS0_,"aw",@nobits
	.sectionflags	@""
	.align	4
.nv.shared._Z46transpose2d_shared_no_bank_conflict_ilp_kernelILi10240ELi10240EEvPfS0_:
	.zero		17920


//--------------------- .nv.shared.reserved.0     --------------------------
	.section	.nv.shared.reserved.0,"aw",@nobits
	.weak		__nv_reservedSMEM_offset_0_alias
	.size		__nv_reservedSMEM_offset_0_alias, 0, 64
	.other		__nv_reservedSMEM_offset_0_alias,@"STO_CUDA_RESERVED_SHARED STV_DEFAULT"
__nv_reservedSMEM_offset_0_alias:
	.zero		0
	.zero		64


//--------------------- .nv.shared._Z46transpose2d_shared_no_bank_conflict_ilp_kernelILi1024ELi6400EEvPfS0_ --------------------------
	.section	.nv.shared._Z46transpose2d_shared_no_bank_conflict_ilp_kernelILi1024ELi6400EEvPfS0_,"aw",@nobits
	.sectionflags	@""
	.align	4
.nv.shared._Z46transpose2d_shared_no_bank_conflict_ilp_kernelILi1024ELi6400EEvPfS0_:
	.zero		17920


//--------------------- .nv.shared._Z46transpose2d_shared_no_bank_conflict_ilp_kernelILi1024ELi1024EEvPfS0_ --------------------------
	.section	.nv.shared._Z46transpose2d_shared_no_bank_conflict_ilp_kernelILi1024ELi1024EEvPfS0_,"aw",@nobits
	.sectionflags	@""
	.align	4
.nv.shared._Z46transpose2d_shared_no_bank_conflict_ilp_kernelILi1024ELi1024EEvPfS0_:
	.zero		17920


//--------------------- .nv.shared._Z46transpose2d_shared_no_bank_conflict_ilp_kernelILi128ELi128EEvPfS0_ --------------------------
	.section	.nv.shared._Z46transpose2d_shared_no_bank_conflict_ilp_kernelILi128ELi128EEvPfS0_,"aw",@nobits
	.sectionflags	@""
	.align	4
.nv.shared._Z46transpose2d_shared_no_bank_conflict_ilp_kernelILi128ELi128EEvPfS0_:
	.zero		17920


//--------------------- .nv.shared._Z46transpose2d_shared_no_bank_conflict_ilp_kernelILi128ELi64EEvPfS0_ --------------------------
	.section	.nv.shared._Z46transpose2d_shared_no_bank_conflict_ilp_kernelILi128ELi64EEvPfS0_,"aw",@nobits
	.sectionflags	@""
	.align	4
.nv.shared._Z46transpose2d_shared_no_bank_conflict_ilp_kernelILi128ELi64EEvPfS0_:
	.zero		17920


//--------------------- .nv.shared._Z46transpose2d_shared_no_bank_conflict_ilp_kernelILi32ELi32EEvPfS0_ --------------------------
	.section	.nv.shared._Z46transpose2d_shared_no_bank_conflict_ilp_kernelILi32ELi32EEvPfS0_,"aw",@nobits
	.sectionflags	@""
	.align	4
.nv.shared._Z46transpose2d_shared_no_bank_conflict_ilp_kernelILi32ELi32EEvPfS0_:
	.zero		17920


//--------------------- .nv.constant0._Z46transpose2d_shared_no_bank_conflict_ilp_kernelILi10240ELi10240EEvPfS0_ --------------------------
	.section	.nv.constant0._Z46transpose2d_shared_no_bank_conflict_ilp_kernelILi10240ELi10240EEvPfS0_,"a",@progbits
	.sectionflags	@""
	.align	4
.nv.constant0._Z46transpose2d_shared_no_bank_conflict_ilp_kernelILi10240ELi10240EEvPfS0_:
	.zero		912


//--------------------- .nv.constant0._Z46transpose2d_shared_no_bank_conflict_ilp_kernelILi1024ELi6400EEvPfS0_ --------------------------
	.section	.nv.constant0._Z46transpose2d_shared_no_bank_conflict_ilp_kernelILi1024ELi6400EEvPfS0_,"a",@progbits
	.sectionflags	@""
	.align	4
.nv.constant0._Z46transpose2d_shared_no_bank_conflict_ilp_kernelILi1024ELi6400EEvPfS0_:
	.zero		912


//--------------------- .nv.constant0._Z46transpose2d_shared_no_bank_conflict_ilp_kernelILi1024ELi1024EEvPfS0_ --------------------------
	.section	.nv.constant0._Z46transpose2d_shared_no_bank_conflict_ilp_kernelILi1024ELi1024EEvPfS0_,"a",@progbits
	.sectionflags	@""
	.align	4
.nv.constant0._Z46transpose2d_shared_no_bank_conflict_ilp_kernelILi1024ELi1024EEvPfS0_:
	.zero		912


//--------------------- .nv.constant0._Z46transpose2d_shared_no_bank_conflict_ilp_kernelILi128ELi128EEvPfS0_ --------------------------
	.section	.nv.constant0._Z46transpose2d_shared_no_bank_conflict_ilp_kernelILi128ELi128EEvPfS0_,"a",@progbits
	.sectionflags	@""
	.align	4
.nv.constant0._Z46transpose2d_shared_no_bank_conflict_ilp_kernelILi128ELi128EEvPfS0_:
	.zero		912


//--------------------- .nv.constant0._Z46transpose2d_shared_no_bank_conflict_ilp_kernelILi128ELi64EEvPfS0_ --------------------------
	.section	.nv.constant0._Z46transpose2d_shared_no_bank_conflict_ilp_kernelILi128ELi64EEvPfS0_,"a",@progbits
	.sectionflags	@""
	.align	4
.nv.constant0._Z46transpose2d_shared_no_bank_conflict_ilp_kernelILi128ELi64EEvPfS0_:
	.zero		912


//--------------------- .nv.constant0._Z46transpose2d_shared_no_bank_conflict_ilp_kernelILi32ELi32EEvPfS0_ --------------------------
	.section	.nv.constant0._Z46transpose2d_shared_no_bank_conflict_ilp_kernelILi32ELi32EEvPfS0_,"a",@progbits
	.sectionflags	@""
	.align	4
.nv.constant0._Z46transpose2d_shared_no_bank_conflict_ilp_kernelILi32ELi32EEvPfS0_:
	.zero		912


//--------------------- SYMBOLS --------------------------

	.type		.nv.reservedSmem.offset0,@object
	.size		.nv.reservedSmem.offset0,0x4
	.type		.nv.reservedSmem.cap,@object
	.size		.nv.reservedSmem.cap,0x4
